// auto-generated by cutlass_sweep.gemm — config: {"arch": "sm_100", "cluster_m": 2, "cluster_n": 1, "dtype": "e4m3", "dtype_b": "e4m3", "layout": "nt", "stages": 0, "tile_k": 64, "tile_m": 128, "tile_n": 32}
#include "cutlass/cutlass.h"
#include "cutlass/gemm/collective/collective_builder.hpp"
#include "cutlass/gemm/device/gemm_universal_adapter.h"
#include "cutlass/gemm/kernel/gemm_universal.hpp"
#include "cutlass/epilogue/collective/collective_builder.hpp"

using ElemA = cutlass::float_e4m3_t;
using ElemB = cutlass::float_e4m3_t;
using ElemCD = cutlass::float_e4m3_t;
using Acc  = float;
using TileShape    = cute::Shape<cute::_128, cute::_32, cute::_64>;
using ClusterShape = cute::Shape<cute::_2, cute::_1, cute::_1>;

using CollectiveEpilogue = typename cutlass::epilogue::collective::CollectiveBuilder<
    cutlass::arch::Sm100, cutlass::arch::OpClassTensorOp,
    TileShape, ClusterShape,
    cutlass::epilogue::collective::EpilogueTileAuto,
    Acc, Acc,
    ElemCD, cutlass::layout::RowMajor, 128 / cutlass::sizeof_bits<ElemCD>::value,
    ElemCD, cutlass::layout::RowMajor, 128 / cutlass::sizeof_bits<ElemCD>::value,
    cutlass::epilogue::collective::EpilogueScheduleAuto
  >::CollectiveOp;

using CollectiveMainloop = typename cutlass::gemm::collective::CollectiveBuilder<
    cutlass::arch::Sm100, cutlass::arch::OpClassTensorOp,
    ElemA, cutlass::layout::RowMajor, 128 / cutlass::sizeof_bits<ElemA>::value,
    ElemB, cutlass::layout::ColumnMajor, 128 / cutlass::sizeof_bits<ElemB>::value,
    Acc,
    TileShape, ClusterShape,
    cutlass::gemm::collective::StageCountAutoCarveout<static_cast<int>(sizeof(typename CollectiveEpilogue::SharedStorage))>,
    cutlass::gemm::collective::KernelScheduleAuto
  >::CollectiveOp;

using GemmKernel = cutlass::gemm::kernel::GemmUniversal<
    cute::Shape<int,int,int,int>,
    CollectiveMainloop,
    CollectiveEpilogue
>;
using Gemm = cutlass::gemm::device::GemmUniversalAdapter<GemmKernel>;

// Force the device kernel symbol into the cubin without needing a host main.
auto* _anchor = &cutlass::device_kernel<GemmKernel>;


// ===== COMPILED SASS (sm_100a) =====

	.target	sm_100a

	.elftype	@"ET_EXEC"


//--------------------- .note.nv.tkinfo           --------------------------
	.section	.note.nv.tkinfo,"",@"SHT_NOTE"
	.sectionflags	@"SHF_NOTE_NV_TKINFO"
	.tkinfo
        /*0018*/ 	.word	0x00000002
        /*0030*/ 	.string	""
        /*0030*/ 	.string	"ptxas"
        /*0030*/ 	.string	"Cuda compilation tools, release 13.0, V13.0.88"
        /*0030*/ 	.string	"Build cuda_13.0.r13.0/compiler.36424714_0"
        /*0030*/ 	.string	"-arch sm_100a -m 64 "



//--------------------- .note.nv.cuinfo           --------------------------
	.section	.note.nv.cuinfo,"",@"SHT_NOTE"
	.sectionflags	@"SHF_NOTE_NV_CUINFO"
        /*0018*/ 	.short	0x0002
        /*001a*/ 	.short	0x0064
        /*001c*/ 	.short	0x0082
	.zero		2


//--------------------- .nv.info                  --------------------------
	.section	.nv.info,"",@"SHT_CUDA_INFO"
	.align	4


	//----- nvinfo : EIATTR_REGCOUNT
	.align		4
        /*0000*/ 	.byte	0x04, 0x2f
        /*0002*/ 	.short	(.L_19 - .L_18)
	.align		4
.L_18:
        /*0004*/ 	.word	index@(_ZN7cutlass13device_kernelINS_4gemm6kernel13GemmUniversalIN4cute5tupleIJiiiiEEENS1_10collective13CollectiveMmaINS1_35MainloopSm100TmaUmmaWarpSpecializedILi44ELi2ELi4ENS5_IJNS4_1CILi2EEENSA_ILi1EEESC_EEEEENS5_IJNSA_ILi128EEENSA_ILi32EEENSA_ILi64EEEEEENS_12float_e4m3_tENS5_IJlSC_lEEESJ_SK_NS4_8TiledMMAINS4_8MMA_AtomIJNS4_10MMA_TraitsINS4_25SM100_MMA_F8F6F4_2x1SM_SSEJSJ_SJ_fSF_SG_NS4_17integral_constantINS4_4UMMA5MajorELSR_0EEESS_NSP_INSQ_7ScaleInELST_0EEESU_EEEEEENS4_6LayoutINS5_IJSC_SC_SC_EEENS5_IJNSA_ILi0EEESZ_SZ_EEEEENS5_IJNS4_10UnderscoreES12_S12_EEEEENS4_18SM100_TMA_2SM_LOADENS4_14ComposedLayoutINS4_7SwizzleILi2ELi4ELi3EEENS4_18smem_ptr_flag_bitsILi8EEENSX_INS5_IJNSA_ILi8EEESH_EEENS5_IJSH_SC_EEEEEEEvNS4_8identityES15_S1F_vS1G_EENS_8epilogue10collective18CollectiveEpilogueINS1I_23Sm100TmaWarpSpecializedILi1ELi1ELi16ELb0ELb0EEEJNS5_IJSH_SG_SH_EEENS5_IJNSX_ISH_SC_EENSX_ISG_SC_EEEEESJ_SK_SJ_SK_NS1I_6fusion15FusionCallbacksIS1M_NS1R_17LinearCombinationISJ_fSJ_fLNS_15FloatRoundStyleE2EEES1N_S1Q_JEEENS4_5SM1004TMEM4LOAD26SM100_TMEM_LOAD_32dp32b16xENS4_13SM90_TMA_LOADENS16_INS17_ILi1ELi4ELi3EEES1A_NSX_INS5_IJS1B_SG_EEENS5_IJSG_SC_EEEEEEENS4_39AutoVectorizingCopyWithAssumedAlignmentILi128EEENS4_14SM90_TMA_STOREES26_S28_S28_EEEvvEEEEvNT_6ParamsE)
        /*0008*/ 	.word	0x0000004d


	//----- nvinfo : EIATTR_FRAME_SIZE
	.align		4
.L_19:
        /*000c*/ 	.byte	0x04, 0x11
        /*000e*/ 	.short	(.L_21 - .L_20)
	.align		4
.L_20:
        /*0010*/ 	.word	index@($__internal_2_$__cuda_sm10x_tcgen05_guardrail_trap_unallocated_columns_being_dealloced)
        /*0014*/ 	.word	0x00000000


	//----- nvinfo : EIATTR_FRAME_SIZE
	.align		4
.L_21:
        /*0018*/ 	.byte	0x04, 0x11
        /*001a*/ 	.short	(.L_23 - .L_22)
	.align		4
.L_22:
        /*001c*/ 	.word	index@($__internal_1_$__cuda_sm10x_tcgen05_guardrail_trap_phase_invalid_during_alloc)
        /*0020*/ 	.word	0x00000000


	//----- nvinfo : EIATTR_FRAME_SIZE
	.align		4
.L_23:
        /*0024*/ 	.byte	0x04, 0x11
        /*0026*/ 	.short	(.L_25 - .L_24)
	.align		4
.L_24:
        /*0028*/ 	.word	index@($__internal_0_$__cuda_sm10x_tcgen05_guardrail_trap_col_being_dealloced_not_returned_by_alloc)
        /*002c*/ 	.word	0x00000000


	//----- nvinfo : EIATTR_FRAME_SIZE
	.align		4
.L_25:
        /*0030*/ 	.byte	0x04, 0x11
        /*0032*/ 	.short	(.L_27 - .L_26)
	.align		4
.L_26:
        /*0034*/ 	.word	index@(_ZN7cutlass13device_kernelINS_4gemm6kernel13GemmUniversalIN4cute5tupleIJiiiiEEENS1_10collective13CollectiveMmaINS1_35MainloopSm100TmaUmmaWarpSpecializedILi44ELi2ELi4ENS5_IJNS4_1CILi2EEENSA_ILi1EEESC_EEEEENS5_IJNSA_ILi128EEENSA_ILi32EEENSA_ILi64EEEEEENS_12float_e4m3_tENS5_IJlSC_lEEESJ_SK_NS4_8TiledMMAINS4_8MMA_AtomIJNS4_10MMA_TraitsINS4_25SM100_MMA_F8F6F4_2x1SM_SSEJSJ_SJ_fSF_SG_NS4_17integral_constantINS4_4UMMA5MajorELSR_0EEESS_NSP_INSQ_7ScaleInELST_0EEESU_EEEEEENS4_6LayoutINS5_IJSC_SC_SC_EEENS5_IJNSA_ILi0EEESZ_SZ_EEEEENS5_IJNS4_10UnderscoreES12_S12_EEEEENS4_18SM100_TMA_2SM_LOADENS4_14ComposedLayoutINS4_7SwizzleILi2ELi4ELi3EEENS4_18smem_ptr_flag_bitsILi8EEENSX_INS5_IJNSA_ILi8EEESH_EEENS5_IJSH_SC_EEEEEEEvNS4_8identityES15_S1F_vS1G_EENS_8epilogue10collective18CollectiveEpilogueINS1I_23Sm100TmaWarpSpecializedILi1ELi1ELi16ELb0ELb0EEEJNS5_IJSH_SG_SH_EEENS5_IJNSX_ISH_SC_EENSX_ISG_SC_EEEEESJ_SK_SJ_SK_NS1I_6fusion15FusionCallbacksIS1M_NS1R_17LinearCombinationISJ_fSJ_fLNS_15FloatRoundStyleE2EEES1N_S1Q_JEEENS4_5SM1004TMEM4LOAD26SM100_TMEM_LOAD_32dp32b16xENS4_13SM90_TMA_LOADENS16_INS17_ILi1ELi4ELi3EEES1A_NSX_INS5_IJS1B_SG_EEENS5_IJSG_SC_EEEEEEENS4_39AutoVectorizingCopyWithAssumedAlignmentILi128EEENS4_14SM90_TMA_STOREES26_S28_S28_EEEvvEEEEvNT_6ParamsE)
        /*0038*/ 	.word	0x00000000


	//----- nvinfo : EIATTR_MIN_STACK_SIZE
	.align		4
.L_27:
        /*003c*/ 	.byte	0x04, 0x12
        /*003e*/ 	.short	(.L_29 - .L_28)
	.align		4
.L_28:
        /*0040*/ 	.word	index@(_ZN7cutlass13device_kernelINS_4gemm6kernel13GemmUniversalIN4cute5tupleIJiiiiEEENS1_10collective13CollectiveMmaINS1_35MainloopSm100TmaUmmaWarpSpecializedILi44ELi2ELi4ENS5_IJNS4_1CILi2EEENSA_ILi1EEESC_EEEEENS5_IJNSA_ILi128EEENSA_ILi32EEENSA_ILi64EEEEEENS_12float_e4m3_tENS5_IJlSC_lEEESJ_SK_NS4_8TiledMMAINS4_8MMA_AtomIJNS4_10MMA_TraitsINS4_25SM100_MMA_F8F6F4_2x1SM_SSEJSJ_SJ_fSF_SG_NS4_17integral_constantINS4_4UMMA5MajorELSR_0EEESS_NSP_INSQ_7ScaleInELST_0EEESU_EEEEEENS4_6LayoutINS5_IJSC_SC_SC_EEENS5_IJNSA_ILi0EEESZ_SZ_EEEEENS5_IJNS4_10UnderscoreES12_S12_EEEEENS4_18SM100_TMA_2SM_LOADENS4_14ComposedLayoutINS4_7SwizzleILi2ELi4ELi3EEENS4_18smem_ptr_flag_bitsILi8EEENSX_INS5_IJNSA_ILi8EEESH_EEENS5_IJSH_SC_EEEEEEEvNS4_8identityES15_S1F_vS1G_EENS_8epilogue10collective18CollectiveEpilogueINS1I_23Sm100TmaWarpSpecializedILi1ELi1ELi16ELb0ELb0EEEJNS5_IJSH_SG_SH_EEENS5_IJNSX_ISH_SC_EENSX_ISG_SC_EEEEESJ_SK_SJ_SK_NS1I_6fusion15FusionCallbacksIS1M_NS1R_17LinearCombinationISJ_fSJ_fLNS_15FloatRoundStyleE2EEES1N_S1Q_JEEENS4_5SM1004TMEM4LOAD26SM100_TMEM_LOAD_32dp32b16xENS4_13SM90_TMA_LOADENS16_INS17_ILi1ELi4ELi3EEES1A_NSX_INS5_IJS1B_SG_EEENS5_IJSG_SC_EEEEEEENS4_39AutoVectorizingCopyWithAssumedAlignmentILi128EEENS4_14SM90_TMA_STOREES26_S28_S28_EEEvvEEEEvNT_6ParamsE)
        /*0044*/ 	.word	0x00000000
.L_29:


//--------------------- .nv.compat                --------------------------
	.section	.nv.compat,"",@"SHT_CUDA_COMPAT_INFO"
	.align	4
        /*0000*/ 	.byte	0x02, 0x09, 0x01, 0x00, 0x02, 0x02, 0x02, 0x00, 0x02, 0x05, 0x05, 0x00, 0x03, 0x07, 0x01, 0x01
        /*0010*/ 	.byte	0x02, 0x03, 0x01, 0x00, 0x02, 0x06, 0x01, 0x00, 0x04, 0x0b, 0x08, 0x00, 0x09, 0x00, 0x00, 0x00
        /*0020*/ 	.byte	0x00, 0x00, 0x00, 0x00


//--------------------- .nv.info._ZN7cutlass13device_kernelINS_4gemm6kernel13GemmUniversalIN4cute5tupleIJiiiiEEENS1_10collective13CollectiveMmaINS1_35MainloopSm100TmaUmmaWarpSpecializedILi44ELi2ELi4ENS5_IJNS4_1CILi2EEENSA_ILi1EEESC_EEEEENS5_IJNSA_ILi128EEENSA_ILi32EEENSA_ILi64EEEEEENS_12float_e4m3_tENS5_IJlSC_lEEESJ_SK_NS4_8TiledMMAINS4_8MMA_AtomIJNS4_10MMA_TraitsINS4_25SM100_MMA_F8F6F4_2x1SM_SSEJSJ_SJ_fSF_SG_NS4_17integral_constantINS4_4UMMA5MajorELSR_0EEESS_NSP_INSQ_7ScaleInELST_0EEESU_EEEEEENS4_6LayoutINS5_IJSC_SC_SC_EEENS5_IJNSA_ILi0EEESZ_SZ_EEEEENS5_IJNS4_10UnderscoreES12_S12_EEEEENS4_18SM100_TMA_2SM_LOADENS4_14ComposedLayoutINS4_7SwizzleILi2ELi4ELi3EEENS4_18smem_ptr_flag_bitsILi8EEENSX_INS5_IJNSA_ILi8EEESH_EEENS5_IJSH_SC_EEEEEEEvNS4_8identityES15_S1F_vS1G_EENS_8epilogue10collective18CollectiveEpilogueINS1I_23Sm100TmaWarpSpecializedILi1ELi1ELi16ELb0ELb0EEEJNS5_IJSH_SG_SH_EEENS5_IJNSX_ISH_SC_EENSX_ISG_SC_EEEEESJ_SK_SJ_SK_NS1I_6fusion15FusionCallbacksIS1M_NS1R_17LinearCombinationISJ_fSJ_fLNS_15FloatRoundStyleE2EEES1N_S1Q_JEEENS4_5SM1004TMEM4LOAD26SM100_TMEM_LOAD_32dp32b16xENS4_13SM90_TMA_LOADENS16_INS17_ILi1ELi4ELi3EEES1A_NSX_INS5_IJS1B_SG_EEENS5_IJSG_SC_EEEEEEENS4_39AutoVectorizingCopyWithAssumedAlignmentILi128EEENS4_14SM90_TMA_STOREES26_S28_S28_EEEvvEEEEvNT_6ParamsE --------------------------
	.section	.nv.info._ZN7cutlass13device_kernelINS_4gemm6kernel13GemmUniversalIN4cute5tupleIJiiiiEEENS1_10collective13CollectiveMmaINS1_35MainloopSm100TmaUmmaWarpSpecializedILi44ELi2ELi4ENS5_IJNS4_1CILi2EEENSA_ILi1EEESC_EEEEENS5_IJNSA_ILi128EEENSA_ILi32EEENSA_ILi64EEEEEENS_12float_e4m3_tENS5_IJlSC_lEEESJ_SK_NS4_8TiledMMAINS4_8MMA_AtomIJNS4_10MMA_TraitsINS4_25SM100_MMA_F8F6F4_2x1SM_SSEJSJ_SJ_fSF_SG_NS4_17integral_constantINS4_4UMMA5MajorELSR_0EEESS_NSP_INSQ_7ScaleInELST_0EEESU_EEEEEENS4_6LayoutINS5_IJSC_SC_SC_EEENS5_IJNSA_ILi0EEESZ_SZ_EEEEENS5_IJNS4_10UnderscoreES12_S12_EEEEENS4_18SM100_TMA_2SM_LOADENS4_14ComposedLayoutINS4_7SwizzleILi2ELi4ELi3EEENS4_18smem_ptr_flag_bitsILi8EEENSX_INS5_IJNSA_ILi8EEESH_EEENS5_IJSH_SC_EEEEEEEvNS4_8identityES15_S1F_vS1G_EENS_8epilogue10collective18CollectiveEpilogueINS1I_23Sm100TmaWarpSpecializedILi1ELi1ELi16ELb0ELb0EEEJNS5_IJSH_SG_SH_EEENS5_IJNSX_ISH_SC_EENSX_ISG_SC_EEEEESJ_SK_SJ_SK_NS1I_6fusion15FusionCallbacksIS1M_NS1R_17LinearCombinationISJ_fSJ_fLNS_15FloatRoundStyleE2EEES1N_S1Q_JEEENS4_5SM1004TMEM4LOAD26SM100_TMEM_LOAD_32dp32b16xENS4_13SM90_TMA_LOADENS16_INS17_ILi1ELi4ELi3EEES1A_NSX_INS5_IJS1B_SG_EEENS5_IJSG_SC_EEEEEEENS4_39AutoVectorizingCopyWithAssumedAlignmentILi128EEENS4_14SM90_TMA_STOREES26_S28_S28_EEEvvEEEEvNT_6ParamsE,"",@"SHT_CUDA_INFO"
	.sectionflags	@""
	.align	4


	//----- nvinfo : EIATTR_CUDA_API_VERSION
	.align		4
        /*0000*/ 	.byte	0x04, 0x37
        /*0002*/ 	.short	(.L_31 - .L_30)
.L_30:
        /*0004*/ 	.word	0x00000082


	//----- nvinfo : EIATTR_KPARAM_INFO
	.align		4
.L_31:
        /*0008*/ 	.byte	0x04, 0x17
        /*000a*/ 	.short	(.L_33 - .L_32)
.L_32:
        /*000c*/ 	.word	0x00000000
        /*0010*/ 	.short	0x0000
        /*0012*/ 	.short	0x0000
        /*0014*/ 	.byte	0x00, 0xf0, 0x01, 0x20


	//----- nvinfo : EIATTR_AT_ENTRY_FRAGMENTS
	.align		4
.L_33:
        /*0018*/ 	.byte	0x04, 0x4f
        /*001a*/ 	.short	(.L_35 - .L_34)


	//   ....[0]....
.L_34:
        /*001c*/ 	.word	0x00000007


	//----- nvinfo : EIATTR_RESERVED_SMEM_USED
	.align		4
.L_35:
        /*0020*/ 	.byte	0x01, 0x41
	.zero		2


	//----- nvinfo : EIATTR_SPARSE_MMA_MASK
	.align		4
        /*0024*/ 	.byte	0x03, 0x50
        /*0026*/ 	.short	0x0000


	//----- nvinfo : EIATTR_TCGEN05_2CTA_USED
	.align		4
        /*0028*/ 	.byte	0x01, 0x52
	.zero		2


	//----- nvinfo : EIATTR_MAXREG_COUNT
	.align		4
        /*002c*/ 	.byte	0x03, 0x1b
        /*002e*/ 	.short	0x00ff


	//----- nvinfo : EIATTR_NUM_BARRIERS
	.align		4
        /*0030*/ 	.byte	0x02, 0x4c
        /*0032*/ 	.byte	0x07
	.zero		1


	//----- nvinfo : EIATTR_EXTERNS
	.align		4
        /*0034*/ 	.byte	0x04, 0x0f
        /*0036*/ 	.short	(.L_37 - .L_36)


	//   ....[0]....
	.align		4
.L_36:
        /*0038*/ 	.word	index@(__assertfail)


	//----- nvinfo : EIATTR_MERCURY_ISA_VERSION
	.align		4
.L_37:
        /*003c*/ 	.byte	0x03, 0x5f
        /*003e*/ 	.short	0x0101


	//----- nvinfo : EIATTR_INT_WARP_WIDE_INSTR_OFFSETS
	.align		4
        /*0040*/ 	.byte	0x04, 0x31
        /*0042*/ 	.short	(.L_39 - .L_38)


	//   ....[0]....
.L_38:
        /*0044*/ 	.word	0x000011e0


	//   ....[1]....
        /*0048*/ 	.word	0x00001280


	//   ....[2]....
        /*004c*/ 	.word	0x000025e0


	//   ....[3]....
        /*0050*/ 	.word	0x00005a50


	//   ....[4]....
        /*0054*/ 	.word	0x00005a80


	//   ....[5]....
        /*0058*/ 	.word	0x00005ad0


	//   ....[6]....
        /*005c*/ 	.word	0x000064d0


	//   ....[7]....
        /*0060*/ 	.word	0x000065f0


	//----- nvinfo : EIATTR_COOP_GROUP_MASK_REGIDS
	.align		4
.L_39:
        /*0064*/ 	.byte	0x04, 0x29
        /*0066*/ 	.short	(.L_41 - .L_40)


	//   ....[0]....
.L_40:
        /*0068*/ 	.word	0xffffffff


	//   ....[1]....
        /*006c*/ 	.word	0xffffffff


	//   ....[2]....
        /*0070*/ 	.word	0xffffffff


	//   ....[3]....
        /*0074*/ 	.word	0xffffffff


	//   ....[4]....
        /*0078*/ 	.word	0xffffffff


	//   ....[5]....
        /*007c*/ 	.word	0xffffffff


	//   ....[6]....
        /*0080*/ 	.word	0xffffffff


	//   ....[7]....
        /*0084*/ 	.word	0xffffffff


	//   ....[8]....
        /*0088*/ 	.word	0xffffffff


	//   ....[9]....
        /*008c*/ 	.word	0xffffffff


	//   ....[10]....
        /*0090*/ 	.word	0xffffffff


	//   ....[11]....
        /*0094*/ 	.word	0xffffffff


	//   ....[12]....
        /*0098*/ 	.word	0xffffffff


	//   ....[13]....
        /*009c*/ 	.word	0xffffffff


	//----- nvinfo : EIATTR_COOP_GROUP_INSTR_OFFSETS
	.align		4
.L_41:
        /*00a0*/ 	.byte	0x04, 0x28
        /*00a2*/ 	.short	(.L_43 - .L_42)


	//   ....[0]....
.L_42:
        /*00a4*/ 	.word	0x000000c0


	//   ....[1]....
        /*00a8*/ 	.word	0x00000500


	//   ....[2]....
        /*00ac*/ 	.word	0x00000bb0


	//   ....[3]....
        /*00b0*/ 	.word	0x00000ce0


	//   ....[4]....
        /*00b4*/ 	.word	0x00000dd0


	//   ....[5]....
        /*00b8*/ 	.word	0x00000f30


	//   ....[6]....
        /*00bc*/ 	.word	0x000010c0


	//   ....[7]....
        /*00c0*/ 	.word	0x00001300


	//   ....[8]....
        /*00c4*/ 	.word	0x000024c0


	//   ....[9]....
        /*00c8*/ 	.word	0x00004920


	//   ....[10]....
        /*00cc*/ 	.word	0x00004df0


	//   ....[11]....
        /*00d0*/ 	.word	0x00004e20


	//   ....[12]....
        /*00d4*/ 	.word	0x00005960


	//   ....[13]....
        /*00d8*/ 	.word	0x00005b70


	//----- nvinfo : EIATTR_VRC_CTA_INIT_COUNT
	.align		4
.L_43:
        /*00dc*/ 	.byte	0x02, 0x4a
        /*00de*/ 	.byte	0x80
	.zero		1


	//----- nvinfo : EIATTR_SYSCALL_OFFSETS
	.align		4
        /*00e0*/ 	.byte	0x04, 0x46
        /*00e2*/ 	.short	(.L_45 - .L_44)


	//   ....[0]....
.L_44:
        /*00e4*/ 	.word	0x00006fb0


	//   ....[1]....
        /*00e8*/ 	.word	0x000070f0


	//   ....[2]....
        /*00ec*/ 	.word	0x000077b0


	//----- nvinfo : EIATTR_MBARRIER_INSTR_OFFSETS
	.align		4
.L_45:
        /*00f0*/ 	.byte	0x04, 0x39
        /*00f2*/ 	.short	(.L_47 - .L_46)


	//   ....[0]....
.L_46:
        /*00f4*/ 	.word	0x00000610
        /*00f8*/ 	.word	0x000000ff
        /*00fc*/ 	.word	0x00000000
        /*0100*/ 	.short	0x0100
        /*0102*/ 	.byte	0x08
	.zero		1


	//   ....[1]....
        /*0104*/ 	.word	0x00000620
        /*0108*/ 	.word	0x000000ff
        /*010c*/ 	.word	0x00000160
        /*0110*/ 	.short	0x0100
        /*0112*/ 	.byte	0x08
	.zero		1


	//   ....[2]....
        /*0114*/ 	.word	0x00000630
        /*0118*/ 	.word	0x000000ff
        /*011c*/ 	.word	0x00000008
        /*0120*/ 	.short	0x0100
        /*0122*/ 	.byte	0x08
	.zero		1


	//   ....[3]....
        /*0124*/ 	.word	0x00000640
        /*0128*/ 	.word	0x000000ff
        /*012c*/ 	.word	0x00000168
        /*0130*/ 	.short	0x0100
        /*0132*/ 	.byte	0x08
	.zero		1


	//   ....[4]....
        /*0134*/ 	.word	0x00000650
        /*0138*/ 	.word	0x000000ff
        /*013c*/ 	.word	0x00000010
        /*0140*/ 	.short	0x0100
        /*0142*/ 	.byte	0x08
	.zero		1


	//   ....[5]....
        /*0144*/ 	.word	0x00000660
        /*0148*/ 	.word	0x000000ff
        /*014c*/ 	.word	0x00000170
        /*0150*/ 	.short	0x0100
        /*0152*/ 	.byte	0x08
	.zero		1


	//   ....[6]....
        /*0154*/ 	.word	0x00000670
        /*0158*/ 	.word	0x000000ff
        /*015c*/ 	.word	0x00000018
        /*0160*/ 	.short	0x0100
        /*0162*/ 	.byte	0x08
	.zero		1


	//   ....[7]....
        /*0164*/ 	.word	0x00000680
        /*0168*/ 	.word	0x000000ff
        /*016c*/ 	.word	0x00000178
        /*0170*/ 	.short	0x0100
        /*0172*/ 	.byte	0x08
	.zero		1


	//   ....[8]....
        /*0174*/ 	.word	0x00000690
        /*0178*/ 	.word	0x000000ff
        /*017c*/ 	.word	0x00000020
        /*0180*/ 	.short	0x0100
        /*0182*/ 	.byte	0x08
	.zero		1


	//   ....[9]....
        /*0184*/ 	.word	0x000006a0
        /*0188*/ 	.word	0x000000ff
        /*018c*/ 	.word	0x00000180
        /*0190*/ 	.short	0x0100
        /*0192*/ 	.byte	0x08
	.zero		1


	//   ....[10]....
        /*0194*/ 	.word	0x000006b0
        /*0198*/ 	.word	0x000000ff
        /*019c*/ 	.word	0x00000028
        /*01a0*/ 	.short	0x0100
        /*01a2*/ 	.byte	0x08
	.zero		1


	//   ....[11]....
        /*01a4*/ 	.word	0x000006c0
        /*01a8*/ 	.word	0x000000ff
        /*01ac*/ 	.word	0x00000188
        /*01b0*/ 	.short	0x0100
        /*01b2*/ 	.byte	0x08
	.zero		1


	//   ....[12]....
        /*01b4*/ 	.word	0x000006d0
        /*01b8*/ 	.word	0x000000ff
        /*01bc*/ 	.word	0x00000030
        /*01c0*/ 	.short	0x0100
        /*01c2*/ 	.byte	0x08
	.zero		1


	//   ....[13]....
        /*01c4*/ 	.word	0x000006e0
        /*01c8*/ 	.word	0x000000ff
        /*01cc*/ 	.word	0x00000190
        /*01d0*/ 	.short	0x0100
        /*01d2*/ 	.byte	0x08
	.zero		1


	//   ....[14]....
        /*01d4*/ 	.word	0x000006f0
        /*01d8*/ 	.word	0x000000ff
        /*01dc*/ 	.word	0x00000038
        /*01e0*/ 	.short	0x0100
        /*01e2*/ 	.byte	0x08
	.zero		1


	//   ....[15]....
        /*01e4*/ 	.word	0x00000700
        /*01e8*/ 	.word	0x000000ff
        /*01ec*/ 	.word	0x00000198
        /*01f0*/ 	.short	0x0100
        /*01f2*/ 	.byte	0x08
	.zero		1


	//   ....[16]....
        /*01f4*/ 	.word	0x00000710
        /*01f8*/ 	.word	0x000000ff
        /*01fc*/ 	.word	0x00000040
        /*0200*/ 	.short	0x0100
        /*0202*/ 	.byte	0x08
	.zero		1


	//   ....[17]....
        /*0204*/ 	.word	0x00000720
        /*0208*/ 	.word	0x000000ff
        /*020c*/ 	.word	0x000001a0
        /*0210*/ 	.short	0x0100
        /*0212*/ 	.byte	0x08
	.zero		1


	//   ....[18]....
        /*0214*/ 	.word	0x00000730
        /*0218*/ 	.word	0x000000ff
        /*021c*/ 	.word	0x00000048
        /*0220*/ 	.short	0x0100
        /*0222*/ 	.byte	0x08
	.zero		1


	//   ....[19]....
        /*0224*/ 	.word	0x00000740
        /*0228*/ 	.word	0x000000ff
        /*022c*/ 	.word	0x000001a8
        /*0230*/ 	.short	0x0100
        /*0232*/ 	.byte	0x08
	.zero		1


	//   ....[20]....
        /*0234*/ 	.word	0x00000750
        /*0238*/ 	.word	0x000000ff
        /*023c*/ 	.word	0x00000050
        /*0240*/ 	.short	0x0100
        /*0242*/ 	.byte	0x08
	.zero		1


	//   ....[21]....
        /*0244*/ 	.word	0x00000760
        /*0248*/ 	.word	0x000000ff
        /*024c*/ 	.word	0x000001b0
        /*0250*/ 	.short	0x0100
        /*0252*/ 	.byte	0x08
	.zero		1


	//   ....[22]....
        /*0254*/ 	.word	0x00000770
        /*0258*/ 	.word	0x000000ff
        /*025c*/ 	.word	0x00000058
        /*0260*/ 	.short	0x0100
        /*0262*/ 	.byte	0x08
	.zero		1


	//   ....[23]....
        /*0264*/ 	.word	0x00000780
        /*0268*/ 	.word	0x000000ff
        /*026c*/ 	.word	0x000001b8
        /*0270*/ 	.short	0x0100
        /*0272*/ 	.byte	0x08
	.zero		1


	//   ....[24]....
        /*0274*/ 	.word	0x00000790
        /*0278*/ 	.word	0x000000ff
        /*027c*/ 	.word	0x00000060
        /*0280*/ 	.short	0x0100
        /*0282*/ 	.byte	0x08
	.zero		1


	//   ....[25]....
        /*0284*/ 	.word	0x000007a0
        /*0288*/ 	.word	0x000000ff
        /*028c*/ 	.word	0x000001c0
        /*0290*/ 	.short	0x0100
        /*0292*/ 	.byte	0x08
	.zero		1


	//   ....[26]....
        /*0294*/ 	.word	0x000007b0
        /*0298*/ 	.word	0x000000ff
        /*029c*/ 	.word	0x00000068
        /*02a0*/ 	.short	0x0100
        /*02a2*/ 	.byte	0x08
	.zero		1


	//   ....[27]....
        /*02a4*/ 	.word	0x000007c0
        /*02a8*/ 	.word	0x000000ff
        /*02ac*/ 	.word	0x000001c8
        /*02b0*/ 	.short	0x0100
        /*02b2*/ 	.byte	0x08
	.zero		1


	//   ....[28]....
        /*02b4*/ 	.word	0x000007d0
        /*02b8*/ 	.word	0x000000ff
        /*02bc*/ 	.word	0x00000070
        /*02c0*/ 	.short	0x0100
        /*02c2*/ 	.byte	0x08
	.zero		1


	//   ....[29]....
        /*02c4*/ 	.word	0x000007e0
        /*02c8*/ 	.word	0x000000ff
        /*02cc*/ 	.word	0x000001d0
        /*02d0*/ 	.short	0x0100
        /*02d2*/ 	.byte	0x08
	.zero		1


	//   ....[30]....
        /*02d4*/ 	.word	0x000007f0
        /*02d8*/ 	.word	0x000000ff
        /*02dc*/ 	.word	0x00000078
        /*02e0*/ 	.short	0x0100
        /*02e2*/ 	.byte	0x08
	.zero		1


	//   ....[31]....
        /*02e4*/ 	.word	0x00000800
        /*02e8*/ 	.word	0x000000ff
        /*02ec*/ 	.word	0x000001d8
        /*02f0*/ 	.short	0x0100
        /*02f2*/ 	.byte	0x08
	.zero		1


	//   ....[32]....
        /*02f4*/ 	.word	0x00000810
        /*02f8*/ 	.word	0x000000ff
        /*02fc*/ 	.word	0x00000080
        /*0300*/ 	.short	0x0100
        /*0302*/ 	.byte	0x08
	.zero		1


	//   ....[33]....
        /*0304*/ 	.word	0x00000820
        /*0308*/ 	.word	0x000000ff
        /*030c*/ 	.word	0x000001e0
        /*0310*/ 	.short	0x0100
        /*0312*/ 	.byte	0x08
	.zero		1


	//   ....[34]....
        /*0314*/ 	.word	0x00000830
        /*0318*/ 	.word	0x000000ff
        /*031c*/ 	.word	0x00000088
        /*0320*/ 	.short	0x0100
        /*0322*/ 	.byte	0x08
	.zero		1


	//   ....[35]....
        /*0324*/ 	.word	0x00000840
        /*0328*/ 	.word	0x000000ff
        /*032c*/ 	.word	0x000001e8
        /*0330*/ 	.short	0x0100
        /*0332*/ 	.byte	0x08
	.zero		1


	//   ....[36]....
        /*0334*/ 	.word	0x00000850
        /*0338*/ 	.word	0x000000ff
        /*033c*/ 	.word	0x00000090
        /*0340*/ 	.short	0x0100
        /*0342*/ 	.byte	0x08
	.zero		1


	//   ....[37]....
        /*0344*/ 	.word	0x00000860
        /*0348*/ 	.word	0x000000ff
        /*034c*/ 	.word	0x000001f0
        /*0350*/ 	.short	0x0100
        /*0352*/ 	.byte	0x08
	.zero		1


	//   ....[38]....
        /*0354*/ 	.word	0x00000870
        /*0358*/ 	.word	0x000000ff
        /*035c*/ 	.word	0x00000098
        /*0360*/ 	.short	0x0100
        /*0362*/ 	.byte	0x08
	.zero		1


	//   ....[39]....
        /*0364*/ 	.word	0x00000880
        /*0368*/ 	.word	0x000000ff
        /*036c*/ 	.word	0x000001f8
        /*0370*/ 	.short	0x0100
        /*0372*/ 	.byte	0x08
	.zero		1


	//   ....[40]....
        /*0374*/ 	.word	0x00000890
        /*0378*/ 	.word	0x000000ff
        /*037c*/ 	.word	0x000000a0
        /*0380*/ 	.short	0x0100
        /*0382*/ 	.byte	0x08
	.zero		1


	//   ....[41]....
        /*0384*/ 	.word	0x000008a0
        /*0388*/ 	.word	0x000000ff
        /*038c*/ 	.word	0x00000200
        /*0390*/ 	.short	0x0100
        /*0392*/ 	.byte	0x08
	.zero		1


	//   ....[42]....
        /*0394*/ 	.word	0x000008b0
        /*0398*/ 	.word	0x000000ff
        /*039c*/ 	.word	0x000000a8
        /*03a0*/ 	.short	0x0100
        /*03a2*/ 	.byte	0x08
	.zero		1


	//   ....[43]....
        /*03a4*/ 	.word	0x000008c0
        /*03a8*/ 	.word	0x000000ff
        /*03ac*/ 	.word	0x00000208
        /*03b0*/ 	.short	0x0100
        /*03b2*/ 	.byte	0x08
	.zero		1


	//   ....[44]....
        /*03b4*/ 	.word	0x000008d0
        /*03b8*/ 	.word	0x000000ff
        /*03bc*/ 	.word	0x000000b0
        /*03c0*/ 	.short	0x0100
        /*03c2*/ 	.byte	0x08
	.zero		1


	//   ....[45]....
        /*03c4*/ 	.word	0x000008e0
        /*03c8*/ 	.word	0x000000ff
        /*03cc*/ 	.word	0x00000210
        /*03d0*/ 	.short	0x0100
        /*03d2*/ 	.byte	0x08
	.zero		1


	//   ....[46]....
        /*03d4*/ 	.word	0x000008f0
        /*03d8*/ 	.word	0x000000ff
        /*03dc*/ 	.word	0x000000b8
        /*03e0*/ 	.short	0x0100
        /*03e2*/ 	.byte	0x08
	.zero		1


	//   ....[47]....
        /*03e4*/ 	.word	0x00000900
        /*03e8*/ 	.word	0x000000ff
        /*03ec*/ 	.word	0x00000218
        /*03f0*/ 	.short	0x0100
        /*03f2*/ 	.byte	0x08
	.zero		1


	//   ....[48]....
        /*03f4*/ 	.word	0x00000910
        /*03f8*/ 	.word	0x000000ff
        /*03fc*/ 	.word	0x000000c0
        /*0400*/ 	.short	0x0100
        /*0402*/ 	.byte	0x08
	.zero		1


	//   ....[49]....
        /*0404*/ 	.word	0x00000920
        /*0408*/ 	.word	0x000000ff
        /*040c*/ 	.word	0x00000220
        /*0410*/ 	.short	0x0100
        /*0412*/ 	.byte	0x08
	.zero		1


	//   ....[50]....
        /*0414*/ 	.word	0x00000930
        /*0418*/ 	.word	0x000000ff
        /*041c*/ 	.word	0x000000c8
        /*0420*/ 	.short	0x0100
        /*0422*/ 	.byte	0x08
	.zero		1


	//   ....[51]....
        /*0424*/ 	.word	0x00000940
        /*0428*/ 	.word	0x000000ff
        /*042c*/ 	.word	0x00000228
        /*0430*/ 	.short	0x0100
        /*0432*/ 	.byte	0x08
	.zero		1


	//   ....[52]....
        /*0434*/ 	.word	0x00000950
        /*0438*/ 	.word	0x000000ff
        /*043c*/ 	.word	0x000000d0
        /*0440*/ 	.short	0x0100
        /*0442*/ 	.byte	0x08
	.zero		1


	//   ....[53]....
        /*0444*/ 	.word	0x00000960
        /*0448*/ 	.word	0x000000ff
        /*044c*/ 	.word	0x00000230
        /*0450*/ 	.short	0x0100
        /*0452*/ 	.byte	0x08
	.zero		1


	//   ....[54]....
        /*0454*/ 	.word	0x00000970
        /*0458*/ 	.word	0x000000ff
        /*045c*/ 	.word	0x000000d8
        /*0460*/ 	.short	0x0100
        /*0462*/ 	.byte	0x08
	.zero		1


	//   ....[55]....
        /*0464*/ 	.word	0x00000980
        /*0468*/ 	.word	0x000000ff
        /*046c*/ 	.word	0x00000238
        /*0470*/ 	.short	0x0100
        /*0472*/ 	.byte	0x08
	.zero		1


	//   ....[56]....
        /*0474*/ 	.word	0x00000990
        /*0478*/ 	.word	0x000000ff
        /*047c*/ 	.word	0x000000e0
        /*0480*/ 	.short	0x0100
        /*0482*/ 	.byte	0x08
	.zero		1


	//   ....[57]....
        /*0484*/ 	.word	0x000009a0
        /*0488*/ 	.word	0x000000ff
        /*048c*/ 	.word	0x00000240
        /*0490*/ 	.short	0x0100
        /*0492*/ 	.byte	0x08
	.zero		1


	//   ....[58]....
        /*0494*/ 	.word	0x000009b0
        /*0498*/ 	.word	0x000000ff
        /*049c*/ 	.word	0x000000e8
        /*04a0*/ 	.short	0x0100
        /*04a2*/ 	.byte	0x08
	.zero		1


	//   ....[59]....
        /*04a4*/ 	.word	0x000009c0
        /*04a8*/ 	.word	0x000000ff
        /*04ac*/ 	.word	0x00000248
        /*04b0*/ 	.short	0x0100
        /*04b2*/ 	.byte	0x08
	.zero		1


	//   ....[60]....
        /*04b4*/ 	.word	0x000009d0
        /*04b8*/ 	.word	0x000000ff
        /*04bc*/ 	.word	0x000000f0
        /*04c0*/ 	.short	0x0100
        /*04c2*/ 	.byte	0x08
	.zero		1


	//   ....[61]....
        /*04c4*/ 	.word	0x000009e0
        /*04c8*/ 	.word	0x000000ff
        /*04cc*/ 	.word	0x00000250
        /*04d0*/ 	.short	0x0100
        /*04d2*/ 	.byte	0x08
	.zero		1


	//   ....[62]....
        /*04d4*/ 	.word	0x000009f0
        /*04d8*/ 	.word	0x000000ff
        /*04dc*/ 	.word	0x000000f8
        /*04e0*/ 	.short	0x0100
        /*04e2*/ 	.byte	0x08
	.zero		1


	//   ....[63]....
        /*04e4*/ 	.word	0x00000a00
        /*04e8*/ 	.word	0x000000ff
        /*04ec*/ 	.word	0x00000258
        /*04f0*/ 	.short	0x0100
        /*04f2*/ 	.byte	0x08
	.zero		1


	//   ....[64]....
        /*04f4*/ 	.word	0x00000a10
        /*04f8*/ 	.word	0x000000ff
        /*04fc*/ 	.word	0x00000100
        /*0500*/ 	.short	0x0100
        /*0502*/ 	.byte	0x08
	.zero		1


	//   ....[65]....
        /*0504*/ 	.word	0x00000a20
        /*0508*/ 	.word	0x000000ff
        /*050c*/ 	.word	0x00000260
        /*0510*/ 	.short	0x0100
        /*0512*/ 	.byte	0x08
	.zero		1


	//   ....[66]....
        /*0514*/ 	.word	0x00000a30
        /*0518*/ 	.word	0x000000ff
        /*051c*/ 	.word	0x00000108
        /*0520*/ 	.short	0x0100
        /*0522*/ 	.byte	0x08
	.zero		1


	//   ....[67]....
        /*0524*/ 	.word	0x00000a40
        /*0528*/ 	.word	0x000000ff
        /*052c*/ 	.word	0x00000268
        /*0530*/ 	.short	0x0100
        /*0532*/ 	.byte	0x08
	.zero		1


	//   ....[68]....
        /*0534*/ 	.word	0x00000a50
        /*0538*/ 	.word	0x000000ff
        /*053c*/ 	.word	0x00000110
        /*0540*/ 	.short	0x0100
        /*0542*/ 	.byte	0x08
	.zero		1


	//   ....[69]....
        /*0544*/ 	.word	0x00000a60
        /*0548*/ 	.word	0x000000ff
        /*054c*/ 	.word	0x00000270
        /*0550*/ 	.short	0x0100
        /*0552*/ 	.byte	0x08
	.zero		1


	//   ....[70]....
        /*0554*/ 	.word	0x00000a70
        /*0558*/ 	.word	0x000000ff
        /*055c*/ 	.word	0x00000118
        /*0560*/ 	.short	0x0100
        /*0562*/ 	.byte	0x08
	.zero		1


	//   ....[71]....
        /*0564*/ 	.word	0x00000a80
        /*0568*/ 	.word	0x000000ff
        /*056c*/ 	.word	0x00000278
        /*0570*/ 	.short	0x0100
        /*0572*/ 	.byte	0x08
	.zero		1


	//   ....[72]....
        /*0574*/ 	.word	0x00000a90
        /*0578*/ 	.word	0x000000ff
        /*057c*/ 	.word	0x00000120
        /*0580*/ 	.short	0x0100
        /*0582*/ 	.byte	0x08
	.zero		1


	//   ....[73]....
        /*0584*/ 	.word	0x00000aa0
        /*0588*/ 	.word	0x000000ff
        /*058c*/ 	.word	0x00000280
        /*0590*/ 	.short	0x0100
        /*0592*/ 	.byte	0x08
	.zero		1


	//   ....[74]....
        /*0594*/ 	.word	0x00000ab0
        /*0598*/ 	.word	0x000000ff
        /*059c*/ 	.word	0x00000128
        /*05a0*/ 	.short	0x0100
        /*05a2*/ 	.byte	0x08
	.zero		1


	//   ....[75]....
        /*05a4*/ 	.word	0x00000ac0
        /*05a8*/ 	.word	0x000000ff
        /*05ac*/ 	.word	0x00000288
        /*05b0*/ 	.short	0x0100
        /*05b2*/ 	.byte	0x08
	.zero		1


	//   ....[76]....
        /*05b4*/ 	.word	0x00000ad0
        /*05b8*/ 	.word	0x000000ff
        /*05bc*/ 	.word	0x00000130
        /*05c0*/ 	.short	0x0100
        /*05c2*/ 	.byte	0x08
	.zero		1


	//   ....[77]....
        /*05c4*/ 	.word	0x00000ae0
        /*05c8*/ 	.word	0x000000ff
        /*05cc*/ 	.word	0x00000290
        /*05d0*/ 	.short	0x0100
        /*05d2*/ 	.byte	0x08
	.zero		1


	//   ....[78]....
        /*05d4*/ 	.word	0x00000af0
        /*05d8*/ 	.word	0x000000ff
        /*05dc*/ 	.word	0x00000138
        /*05e0*/ 	.short	0x0100
        /*05e2*/ 	.byte	0x08
	.zero		1


	//   ....[79]....
        /*05e4*/ 	.word	0x00000b00
        /*05e8*/ 	.word	0x000000ff
        /*05ec*/ 	.word	0x00000298
        /*05f0*/ 	.short	0x0100
        /*05f2*/ 	.byte	0x08
	.zero		1


	//   ....[80]....
        /*05f4*/ 	.word	0x00000b10
        /*05f8*/ 	.word	0x000000ff
        /*05fc*/ 	.word	0x00000140
        /*0600*/ 	.short	0x0100
        /*0602*/ 	.byte	0x08
	.zero		1


	//   ....[81]....
        /*0604*/ 	.word	0x00000b20
        /*0608*/ 	.word	0x000000ff
        /*060c*/ 	.word	0x000002a0
        /*0610*/ 	.short	0x0100
        /*0612*/ 	.byte	0x08
	.zero		1


	//   ....[82]....
        /*0614*/ 	.word	0x00000b30
        /*0618*/ 	.word	0x000000ff
        /*061c*/ 	.word	0x00000148
        /*0620*/ 	.short	0x0100
        /*0622*/ 	.byte	0x08
	.zero		1


	//   ....[83]....
        /*0624*/ 	.word	0x00000b40
        /*0628*/ 	.word	0x000000ff
        /*062c*/ 	.word	0x000002a8
        /*0630*/ 	.short	0x0100
        /*0632*/ 	.byte	0x08
	.zero		1


	//   ....[84]....
        /*0634*/ 	.word	0x00000b50
        /*0638*/ 	.word	0x000000ff
        /*063c*/ 	.word	0x00000150
        /*0640*/ 	.short	0x0100
        /*0642*/ 	.byte	0x08
	.zero		1


	//   ....[85]....
        /*0644*/ 	.word	0x00000b60
        /*0648*/ 	.word	0x000000ff
        /*064c*/ 	.word	0x000002b0
        /*0650*/ 	.short	0x0100
        /*0652*/ 	.byte	0x08
	.zero		1


	//   ....[86]....
        /*0654*/ 	.word	0x00000b70
        /*0658*/ 	.word	0x000000ff
        /*065c*/ 	.word	0x00000158
        /*0660*/ 	.short	0x0100
        /*0662*/ 	.byte	0x08
	.zero		1


	//   ....[87]....
        /*0664*/ 	.word	0x00000b80
        /*0668*/ 	.word	0x000000ff
        /*066c*/ 	.word	0x000002b8
        /*0670*/ 	.short	0x0100
        /*0672*/ 	.byte	0x08
	.zero		1


	//   ....[88]....
        /*0674*/ 	.word	0x00000cb0
        /*0678*/ 	.word	0x000000ff
        /*067c*/ 	.word	0x000002c0
        /*0680*/ 	.short	0x0100
        /*0682*/ 	.byte	0x09
	.zero		1


	//   ....[89]....
        /*0684*/ 	.word	0x00000cc0
        /*0688*/ 	.word	0x000000ff
        /*068c*/ 	.word	0x000002c8
        /*0690*/ 	.short	0x0100
        /*0692*/ 	.byte	0x09
	.zero		1


	//   ....[90]....
        /*0694*/ 	.word	0x00000da0
        /*0698*/ 	.word	0x000000ff
        /*069c*/ 	.word	0x000002d0
        /*06a0*/ 	.short	0x0100
        /*06a2*/ 	.byte	0x08
	.zero		1


	//   ....[91]....
        /*06a4*/ 	.word	0x00000db0
        /*06a8*/ 	.word	0x000000ff
        /*06ac*/ 	.word	0x000002d8
        /*06b0*/ 	.short	0x0100
        /*06b2*/ 	.byte	0x08
	.zero		1


	//   ....[92]....
        /*06b4*/ 	.word	0x00000ee0
        /*06b8*/ 	.word	0x000000ff
        /*06bc*/ 	.word	0x000002e0
        /*06c0*/ 	.short	0x0100
        /*06c2*/ 	.byte	0x08
	.zero		1


	//   ....[93]....
        /*06c4*/ 	.word	0x00000ef0
        /*06c8*/ 	.word	0x000000ff
        /*06cc*/ 	.word	0x000002f0
        /*06d0*/ 	.short	0x0100
        /*06d2*/ 	.byte	0x08
	.zero		1


	//   ....[94]....
        /*06d4*/ 	.word	0x00000f00
        /*06d8*/ 	.word	0x000000ff
        /*06dc*/ 	.word	0x000002e8
        /*06e0*/ 	.short	0x0100
        /*06e2*/ 	.byte	0x08
	.zero		1


	//   ....[95]....
        /*06e4*/ 	.word	0x00000f10
        /*06e8*/ 	.word	0x000000ff
        /*06ec*/ 	.word	0x000002f8
        /*06f0*/ 	.short	0x0100
        /*06f2*/ 	.byte	0x08
	.zero		1


	//   ....[96]....
        /*06f4*/ 	.word	0x00001030
        /*06f8*/ 	.word	0x000000ff
        /*06fc*/ 	.word	0x00000300
        /*0700*/ 	.short	0x0100
        /*0702*/ 	.byte	0x09
	.zero		1


	//   ....[97]....
        /*0704*/ 	.word	0x00001040
        /*0708*/ 	.word	0x000000ff
        /*070c*/ 	.word	0x00000320
        /*0710*/ 	.short	0x0100
        /*0712*/ 	.byte	0x09
	.zero		1


	//   ....[98]....
        /*0714*/ 	.word	0x00001050
        /*0718*/ 	.word	0x000000ff
        /*071c*/ 	.word	0x00000308
        /*0720*/ 	.short	0x0100
        /*0722*/ 	.byte	0x09
	.zero		1


	//   ....[99]....
        /*0724*/ 	.word	0x00001060
        /*0728*/ 	.word	0x000000ff
        /*072c*/ 	.word	0x00000328
        /*0730*/ 	.short	0x0100
        /*0732*/ 	.byte	0x09
	.zero		1


	//   ....[100]....
        /*0734*/ 	.word	0x00001070
        /*0738*/ 	.word	0x000000ff
        /*073c*/ 	.word	0x00000310
        /*0740*/ 	.short	0x0100
        /*0742*/ 	.byte	0x09
	.zero		1


	//   ....[101]....
        /*0744*/ 	.word	0x00001080
        /*0748*/ 	.word	0x000000ff
        /*074c*/ 	.word	0x00000330
        /*0750*/ 	.short	0x0100
        /*0752*/ 	.byte	0x09
	.zero		1


	//   ....[102]....
        /*0754*/ 	.word	0x00001090
        /*0758*/ 	.word	0x000000ff
        /*075c*/ 	.word	0x00000318
        /*0760*/ 	.short	0x0100
        /*0762*/ 	.byte	0x09
	.zero		1


	//   ....[103]....
        /*0764*/ 	.word	0x000010a0
        /*0768*/ 	.word	0x000000ff
        /*076c*/ 	.word	0x00000338
        /*0770*/ 	.short	0x0100
        /*0772*/ 	.byte	0x09
	.zero		1


	//   ....[104]....
        /*0774*/ 	.word	0x00001190
        /*0778*/ 	.word	0x000000ff
        /*077c*/ 	.word	0x00000340
        /*0780*/ 	.short	0x0100
        /*0782*/ 	.byte	0x08
	.zero		1


	//   ....[105]....
        /*0784*/ 	.word	0x000011a0
        /*0788*/ 	.word	0x000000ff
        /*078c*/ 	.word	0x00000350
        /*0790*/ 	.short	0x0100
        /*0792*/ 	.byte	0x08
	.zero		1


	//   ....[106]....
        /*0794*/ 	.word	0x000011b0
        /*0798*/ 	.word	0x000000ff
        /*079c*/ 	.word	0x00000348
        /*07a0*/ 	.short	0x0100
        /*07a2*/ 	.byte	0x08
	.zero		1


	//   ....[107]....
        /*07a4*/ 	.word	0x000011c0
        /*07a8*/ 	.word	0x000000ff
        /*07ac*/ 	.word	0x00000358
        /*07b0*/ 	.short	0x0100
        /*07b2*/ 	.byte	0x08
	.zero		1


	//   ....[108]....
        /*07b4*/ 	.word	0x000012b0
        /*07b8*/ 	.word	0x000000ff
        /*07bc*/ 	.word	0x00000360
        /*07c0*/ 	.short	0x0100
        /*07c2*/ 	.byte	0x06
	.zero		1


	//   ....[109]....
        /*07c4*/ 	.word	0x00001cc0
        /*07c8*/ 	.word	0x00000002
        /*07cc*/ 	.word	0x00000350
        /*07d0*/ 	.short	0x010a
        /*07d2*/ 	.byte	0xff
	.zero		1


	//   ....[110]....
        /*07d4*/ 	.word	0x00001cf0
        /*07d8*/ 	.word	0x00000002
        /*07dc*/ 	.word	0x00000340
        /*07e0*/ 	.short	0x0101
        /*07e2*/ 	.byte	0xff
	.zero		1


	//   ....[111]....
        /*07e4*/ 	.word	0x00001dc0
        /*07e8*/ 	.word	0x000000ff
        /*07ec*/ 	.word	0x00000160
        /*07f0*/ 	.short	0x010a
        /*07f2*/ 	.byte	0x08
	.zero		1


	//   ....[112]....
        /*07f4*/ 	.word	0x00001ec0
        /*07f8*/ 	.word	0x000000ff
        /*07fc*/ 	.word	0x00000160
        /*0800*/ 	.short	0x010a
        /*0802*/ 	.byte	0x21
	.zero		1


	//   ....[113]....
        /*0804*/ 	.word	0x00002070
        /*0808*/ 	.word	0x000000ff
        /*080c*/ 	.word	0x00000160
        /*0810*/ 	.short	0x010a
        /*0812*/ 	.byte	0x08
	.zero		1


	//   ....[114]....
        /*0814*/ 	.word	0x00002170
        /*0818*/ 	.word	0x000000ff
        /*081c*/ 	.word	0x000002d8
        /*0820*/ 	.short	0x0101
        /*0822*/ 	.byte	0x04
	.zero		1


	//   ....[115]....
        /*0824*/ 	.word	0x00002190
        /*0828*/ 	.word	0x000000ff
        /*082c*/ 	.word	0x00000160
        /*0830*/ 	.short	0x010a
        /*0832*/ 	.byte	0x08
	.zero		1


	//   ....[116]....
        /*0834*/ 	.word	0x00002210
        /*0838*/ 	.word	0x000000ff
        /*083c*/ 	.word	0x00000160
        /*0840*/ 	.short	0x010a
        /*0842*/ 	.byte	0x11
	.zero		1


	//   ....[117]....
        /*0844*/ 	.word	0x000023a0
        /*0848*/ 	.word	0x000000ff
        /*084c*/ 	.word	0x00000160
        /*0850*/ 	.short	0x010a
        /*0852*/ 	.byte	0x08
	.zero		1


	//   ....[118]....
        /*0854*/ 	.word	0x000024f0
        /*0858*/ 	.word	0x00000002
        /*085c*/ 	.word	0x000002e0
        /*0860*/ 	.short	0x010a
        /*0862*/ 	.byte	0xff
	.zero		1


	//   ....[119]....
        /*0864*/ 	.word	0x000025b0
        /*0868*/ 	.word	0x00000002
        /*086c*/ 	.word	0x00000000
        /*0870*/ 	.short	0x0101
        /*0872*/ 	.byte	0xff
	.zero		1


	//   ....[120]....
        /*0874*/ 	.word	0x00002b10
        /*0878*/ 	.word	0x000000ff
        /*087c*/ 	.word	0x00000000
        /*0880*/ 	.short	0x010a
        /*0882*/ 	.byte	0x05
	.zero		1


	//   ....[121]....
        /*0884*/ 	.word	0x00002ba0
        /*0888*/ 	.word	0x000000ff
        /*088c*/ 	.word	0x00000000
        /*0890*/ 	.short	0x010a
        /*0892*/ 	.byte	0x05
	.zero		1


	//   ....[122]....
        /*0894*/ 	.word	0x00002c30
        /*0898*/ 	.word	0x000000ff
        /*089c*/ 	.word	0x00000000
        /*08a0*/ 	.short	0x010a
        /*08a2*/ 	.byte	0x05
	.zero		1


	//   ....[123]....
        /*08a4*/ 	.word	0x00002cc0
        /*08a8*/ 	.word	0x000000ff
        /*08ac*/ 	.word	0x00000000
        /*08b0*/ 	.short	0x010a
        /*08b2*/ 	.byte	0x05
	.zero		1


	//   ....[124]....
        /*08b4*/ 	.word	0x00002d50
        /*08b8*/ 	.word	0x000000ff
        /*08bc*/ 	.word	0x00000000
        /*08c0*/ 	.short	0x010a
        /*08c2*/ 	.byte	0x05
	.zero		1


	//   ....[125]....
        /*08c4*/ 	.word	0x00002de0
        /*08c8*/ 	.word	0x000000ff
        /*08cc*/ 	.word	0x00000000
        /*08d0*/ 	.short	0x010a
        /*08d2*/ 	.byte	0x05
	.zero		1


	//   ....[126]....
        /*08d4*/ 	.word	0x00002e70
        /*08d8*/ 	.word	0x000000ff
        /*08dc*/ 	.word	0x00000000
        /*08e0*/ 	.short	0x010a
        /*08e2*/ 	.byte	0x05
	.zero		1


	//   ....[127]....
        /*08e4*/ 	.word	0x00002f00
        /*08e8*/ 	.word	0x000000ff
        /*08ec*/ 	.word	0x00000000
        /*08f0*/ 	.short	0x010a
        /*08f2*/ 	.byte	0x05
	.zero		1


	//   ....[128]....
        /*08f4*/ 	.word	0x00002f90
        /*08f8*/ 	.word	0x000000ff
        /*08fc*/ 	.word	0x00000000
        /*0900*/ 	.short	0x010a
        /*0902*/ 	.byte	0x05
	.zero		1


	//   ....[129]....
        /*0904*/ 	.word	0x00003020
        /*0908*/ 	.word	0x000000ff
        /*090c*/ 	.word	0x00000000
        /*0910*/ 	.short	0x010a
        /*0912*/ 	.byte	0x05
	.zero		1


	//   ....[130]....
        /*0914*/ 	.word	0x000030b0
        /*0918*/ 	.word	0x000000ff
        /*091c*/ 	.word	0x00000000
        /*0920*/ 	.short	0x010a
        /*0922*/ 	.byte	0x05
	.zero		1


	//   ....[131]....
        /*0924*/ 	.word	0x00003140
        /*0928*/ 	.word	0x000000ff
        /*092c*/ 	.word	0x00000000
        /*0930*/ 	.short	0x010a
        /*0932*/ 	.byte	0x05
	.zero		1


	//   ....[132]....
        /*0934*/ 	.word	0x000031d0
        /*0938*/ 	.word	0x000000ff
        /*093c*/ 	.word	0x00000000
        /*0940*/ 	.short	0x010a
        /*0942*/ 	.byte	0x05
	.zero		1


	//   ....[133]....
        /*0944*/ 	.word	0x00003260
        /*0948*/ 	.word	0x000000ff
        /*094c*/ 	.word	0x00000000
        /*0950*/ 	.short	0x010a
        /*0952*/ 	.byte	0x05
	.zero		1


	//   ....[134]....
        /*0954*/ 	.word	0x000032f0
        /*0958*/ 	.word	0x000000ff
        /*095c*/ 	.word	0x00000000
        /*0960*/ 	.short	0x010a
        /*0962*/ 	.byte	0x05
	.zero		1


	//   ....[135]....
        /*0964*/ 	.word	0x00003380
        /*0968*/ 	.word	0x000000ff
        /*096c*/ 	.word	0x00000000
        /*0970*/ 	.short	0x010a
        /*0972*/ 	.byte	0x05
	.zero		1


	//   ....[136]....
        /*0974*/ 	.word	0x00003410
        /*0978*/ 	.word	0x000000ff
        /*097c*/ 	.word	0x00000000
        /*0980*/ 	.short	0x010a
        /*0982*/ 	.byte	0x05
	.zero		1


	//   ....[137]....
        /*0984*/ 	.word	0x000034a0
        /*0988*/ 	.word	0x000000ff
        /*098c*/ 	.word	0x00000000
        /*0990*/ 	.short	0x010a
        /*0992*/ 	.byte	0x05
	.zero		1


	//   ....[138]....
        /*0994*/ 	.word	0x00003530
        /*0998*/ 	.word	0x000000ff
        /*099c*/ 	.word	0x00000000
        /*09a0*/ 	.short	0x010a
        /*09a2*/ 	.byte	0x05
	.zero		1


	//   ....[139]....
        /*09a4*/ 	.word	0x000035c0
        /*09a8*/ 	.word	0x000000ff
        /*09ac*/ 	.word	0x00000000
        /*09b0*/ 	.short	0x010a
        /*09b2*/ 	.byte	0x05
	.zero		1


	//   ....[140]....
        /*09b4*/ 	.word	0x00003650
        /*09b8*/ 	.word	0x000000ff
        /*09bc*/ 	.word	0x00000000
        /*09c0*/ 	.short	0x010a
        /*09c2*/ 	.byte	0x05
	.zero		1


	//   ....[141]....
        /*09c4*/ 	.word	0x000036e0
        /*09c8*/ 	.word	0x000000ff
        /*09cc*/ 	.word	0x00000000
        /*09d0*/ 	.short	0x010a
        /*09d2*/ 	.byte	0x05
	.zero		1


	//   ....[142]....
        /*09d4*/ 	.word	0x00003770
        /*09d8*/ 	.word	0x000000ff
        /*09dc*/ 	.word	0x00000000
        /*09e0*/ 	.short	0x010a
        /*09e2*/ 	.byte	0x05
	.zero		1


	//   ....[143]....
        /*09e4*/ 	.word	0x00003800
        /*09e8*/ 	.word	0x000000ff
        /*09ec*/ 	.word	0x00000000
        /*09f0*/ 	.short	0x010a
        /*09f2*/ 	.byte	0x05
	.zero		1


	//   ....[144]....
        /*09f4*/ 	.word	0x00003890
        /*09f8*/ 	.word	0x000000ff
        /*09fc*/ 	.word	0x00000000
        /*0a00*/ 	.short	0x010a
        /*0a02*/ 	.byte	0x05
	.zero		1


	//   ....[145]....
        /*0a04*/ 	.word	0x00003920
        /*0a08*/ 	.word	0x000000ff
        /*0a0c*/ 	.word	0x00000000
        /*0a10*/ 	.short	0x010a
        /*0a12*/ 	.byte	0x05
	.zero		1


	//   ....[146]....
        /*0a14*/ 	.word	0x000039b0
        /*0a18*/ 	.word	0x000000ff
        /*0a1c*/ 	.word	0x00000000
        /*0a20*/ 	.short	0x010a
        /*0a22*/ 	.byte	0x05
	.zero		1


	//   ....[147]....
        /*0a24*/ 	.word	0x00003a40
        /*0a28*/ 	.word	0x000000ff
        /*0a2c*/ 	.word	0x00000000
        /*0a30*/ 	.short	0x010a
        /*0a32*/ 	.byte	0x05
	.zero		1


	//   ....[148]....
        /*0a34*/ 	.word	0x00003ad0
        /*0a38*/ 	.word	0x000000ff
        /*0a3c*/ 	.word	0x00000000
        /*0a40*/ 	.short	0x010a
        /*0a42*/ 	.byte	0x05
	.zero		1


	//   ....[149]....
        /*0a44*/ 	.word	0x00003b60
        /*0a48*/ 	.word	0x000000ff
        /*0a4c*/ 	.word	0x00000000
        /*0a50*/ 	.short	0x010a
        /*0a52*/ 	.byte	0x05
	.zero		1


	//   ....[150]....
        /*0a54*/ 	.word	0x00003bf0
        /*0a58*/ 	.word	0x000000ff
        /*0a5c*/ 	.word	0x00000000
        /*0a60*/ 	.short	0x010a
        /*0a62*/ 	.byte	0x05
	.zero		1


	//   ....[151]....
        /*0a64*/ 	.word	0x00003c80
        /*0a68*/ 	.word	0x000000ff
        /*0a6c*/ 	.word	0x00000000
        /*0a70*/ 	.short	0x010a
        /*0a72*/ 	.byte	0x05
	.zero		1


	//   ....[152]....
        /*0a74*/ 	.word	0x00003d10
        /*0a78*/ 	.word	0x000000ff
        /*0a7c*/ 	.word	0x00000000
        /*0a80*/ 	.short	0x010a
        /*0a82*/ 	.byte	0x05
	.zero		1


	//   ....[153]....
        /*0a84*/ 	.word	0x00003da0
        /*0a88*/ 	.word	0x000000ff
        /*0a8c*/ 	.word	0x00000000
        /*0a90*/ 	.short	0x010a
        /*0a92*/ 	.byte	0x05
	.zero		1


	//   ....[154]....
        /*0a94*/ 	.word	0x00003e30
        /*0a98*/ 	.word	0x000000ff
        /*0a9c*/ 	.word	0x00000000
        /*0aa0*/ 	.short	0x010a
        /*0aa2*/ 	.byte	0x05
	.zero		1


	//   ....[155]....
        /*0aa4*/ 	.word	0x00003ec0
        /*0aa8*/ 	.word	0x000000ff
        /*0aac*/ 	.word	0x00000000
        /*0ab0*/ 	.short	0x010a
        /*0ab2*/ 	.byte	0x05
	.zero		1


	//   ....[156]....
        /*0ab4*/ 	.word	0x00003f50
        /*0ab8*/ 	.word	0x000000ff
        /*0abc*/ 	.word	0x00000000
        /*0ac0*/ 	.short	0x010a
        /*0ac2*/ 	.byte	0x05
	.zero		1


	//   ....[157]....
        /*0ac4*/ 	.word	0x00003fe0
        /*0ac8*/ 	.word	0x000000ff
        /*0acc*/ 	.word	0x00000000
        /*0ad0*/ 	.short	0x010a
        /*0ad2*/ 	.byte	0x05
	.zero		1


	//   ....[158]....
        /*0ad4*/ 	.word	0x00004070
        /*0ad8*/ 	.word	0x000000ff
        /*0adc*/ 	.word	0x00000000
        /*0ae0*/ 	.short	0x010a
        /*0ae2*/ 	.byte	0x05
	.zero		1


	//   ....[159]....
        /*0ae4*/ 	.word	0x00004100
        /*0ae8*/ 	.word	0x000000ff
        /*0aec*/ 	.word	0x00000000
        /*0af0*/ 	.short	0x010a
        /*0af2*/ 	.byte	0x05
	.zero		1


	//   ....[160]....
        /*0af4*/ 	.word	0x00004190
        /*0af8*/ 	.word	0x000000ff
        /*0afc*/ 	.word	0x00000000
        /*0b00*/ 	.short	0x010a
        /*0b02*/ 	.byte	0x05
	.zero		1


	//   ....[161]....
        /*0b04*/ 	.word	0x00004220
        /*0b08*/ 	.word	0x000000ff
        /*0b0c*/ 	.word	0x00000000
        /*0b10*/ 	.short	0x010a
        /*0b12*/ 	.byte	0x05
	.zero		1


	//   ....[162]....
        /*0b14*/ 	.word	0x000042b0
        /*0b18*/ 	.word	0x000000ff
        /*0b1c*/ 	.word	0x00000000
        /*0b20*/ 	.short	0x010a
        /*0b22*/ 	.byte	0x05
	.zero		1


	//   ....[163]....
        /*0b24*/ 	.word	0x00004350
        /*0b28*/ 	.word	0x00000000
        /*0b2c*/ 	.word	0x00000000
        /*0b30*/ 	.short	0x010a
        /*0b32*/ 	.byte	0xff
	.zero		1


	//   ....[164]....
        /*0b34*/ 	.word	0x00004480
        /*0b38*/ 	.word	0x00000000
        /*0b3c*/ 	.word	0x00000340
        /*0b40*/ 	.short	0x010a
        /*0b42*/ 	.byte	0xff
	.zero		1


	//   ....[165]....
        /*0b44*/ 	.word	0x000044f0
        /*0b48*/ 	.word	0x00000000
        /*0b4c*/ 	.word	0x00000000
        /*0b50*/ 	.short	0x0101
        /*0b52*/ 	.byte	0xff
	.zero		1


	//   ....[166]....
        /*0b54*/ 	.word	0x00004510
        /*0b58*/ 	.word	0x000000ff
        /*0b5c*/ 	.word	0x000002f0
        /*0b60*/ 	.short	0x010a
        /*0b62*/ 	.byte	0x05
	.zero		1


	//   ....[167]....
        /*0b64*/ 	.word	0x00004630
        /*0b68*/ 	.word	0x00000000
        /*0b6c*/ 	.word	0x000002e0
        /*0b70*/ 	.short	0x010a
        /*0b72*/ 	.byte	0xff
	.zero		1


	//   ....[168]....
        /*0b74*/ 	.word	0x00004730
        /*0b78*/ 	.word	0x00000000
        /*0b7c*/ 	.word	0x00000000
        /*0b80*/ 	.short	0x0101
        /*0b82*/ 	.byte	0xff
	.zero		1


	//   ....[169]....
        /*0b84*/ 	.word	0x000047c0
        /*0b88*/ 	.word	0x000000ff
        /*0b8c*/ 	.word	0x000002f0
        /*0b90*/ 	.short	0x0106
        /*0b92*/ 	.byte	0x05
	.zero		1


	//   ....[170]....
        /*0b94*/ 	.word	0x000047e0
        /*0b98*/ 	.word	0x000000ff
        /*0b9c*/ 	.word	0x000002f0
        /*0ba0*/ 	.short	0x010a
        /*0ba2*/ 	.byte	0x05
	.zero		1


	//   ....[171]....
        /*0ba4*/ 	.word	0x00004870
        /*0ba8*/ 	.word	0x000000ff
        /*0bac*/ 	.word	0x000002f0
        /*0bb0*/ 	.short	0x0106
        /*0bb2*/ 	.byte	0x04
	.zero		1


	//   ....[172]....
        /*0bb4*/ 	.word	0x000048b0
        /*0bb8*/ 	.word	0x00000000
        /*0bbc*/ 	.word	0x000002f0
        /*0bc0*/ 	.short	0x010a
        /*0bc2*/ 	.byte	0xff
	.zero		1


	//   ....[173]....
        /*0bc4*/ 	.word	0x00004af0
        /*0bc8*/ 	.word	0x000000ff
        /*0bcc*/ 	.word	0x00000008
        /*0bd0*/ 	.short	0x010a
        /*0bd2*/ 	.byte	0x06
	.zero		1


	//   ....[174]....
        /*0bd4*/ 	.word	0x00004b10
        /*0bd8*/ 	.word	0x000000ff
        /*0bdc*/ 	.word	0x00000008
        /*0be0*/ 	.short	0x010a
        /*0be2*/ 	.byte	0x06
	.zero		1


	//   ....[175]....
        /*0be4*/ 	.word	0x00004ca0
        /*0be8*/ 	.word	0x000000ff
        /*0bec*/ 	.word	0x00000008
        /*0bf0*/ 	.short	0x010a
        /*0bf2*/ 	.byte	0x06
	.zero		1


	//   ....[176]....
        /*0bf4*/ 	.word	0x00004cc0
        /*0bf8*/ 	.word	0x000000ff
        /*0bfc*/ 	.word	0x00000008
        /*0c00*/ 	.short	0x010a
        /*0c02*/ 	.byte	0x06
	.zero		1


	//   ....[177]....
        /*0c04*/ 	.word	0x00004d80
        /*0c08*/ 	.word	0x000000ff
        /*0c0c*/ 	.word	0x00000000
        /*0c10*/ 	.short	0x0101
        /*0c12*/ 	.byte	0x07
	.zero		1


	//   ....[178]....
        /*0c14*/ 	.word	0x00005080
        /*0c18*/ 	.word	0x00000000
        /*0c1c*/ 	.word	0x000002e0
        /*0c20*/ 	.short	0x010a
        /*0c22*/ 	.byte	0xff
	.zero		1


	//   ....[179]....
        /*0c24*/ 	.word	0x00005140
        /*0c28*/ 	.word	0x00000000
        /*0c2c*/ 	.word	0x00000000
        /*0c30*/ 	.short	0x0101
        /*0c32*/ 	.byte	0xff
	.zero		1


	//   ....[180]....
        /*0c34*/ 	.word	0x00005200
        /*0c38*/ 	.word	0x000000ff
        /*0c3c*/ 	.word	0x00000000
        /*0c40*/ 	.short	0x010a
        /*0c42*/ 	.byte	0x06
	.zero		1


	//   ....[181]....
        /*0c44*/ 	.word	0x00005210
        /*0c48*/ 	.word	0x000000ff
        /*0c4c*/ 	.word	0x00000320
        /*0c50*/ 	.short	0x010a
        /*0c52*/ 	.byte	0x0a
	.zero		1


	//   ....[182]....
        /*0c54*/ 	.word	0x000052c0
        /*0c58*/ 	.word	0x000000ff
        /*0c5c*/ 	.word	0x00000000
        /*0c60*/ 	.short	0x010a
        /*0c62*/ 	.byte	0x09
	.zero		1


	//   ....[183]....
        /*0c64*/ 	.word	0x00005400
        /*0c68*/ 	.word	0x000000ff
        /*0c6c*/ 	.word	0x00000000
        /*0c70*/ 	.short	0x010a
        /*0c72*/ 	.byte	0x06
	.zero		1


	//   ....[184]....
        /*0c74*/ 	.word	0x00005650
        /*0c78*/ 	.word	0x000000ff
        /*0c7c*/ 	.word	0x00000000
        /*0c80*/ 	.short	0x010a
        /*0c82*/ 	.byte	0x07
	.zero		1


	//   ....[185]....
        /*0c84*/ 	.word	0x000056e0
        /*0c88*/ 	.word	0x000000ff
        /*0c8c*/ 	.word	0x00000000
        /*0c90*/ 	.short	0x010a
        /*0c92*/ 	.byte	0x07
	.zero		1


	//   ....[186]....
        /*0c94*/ 	.word	0x00005770
        /*0c98*/ 	.word	0x000000ff
        /*0c9c*/ 	.word	0x00000000
        /*0ca0*/ 	.short	0x010a
        /*0ca2*/ 	.byte	0x07
	.zero		1


	//   ....[187]....
        /*0ca4*/ 	.word	0x00005810
        /*0ca8*/ 	.word	0x00000000
        /*0cac*/ 	.word	0x00000000
        /*0cb0*/ 	.short	0x010a
        /*0cb2*/ 	.byte	0xff
	.zero		1


	//   ....[188]....
        /*0cb4*/ 	.word	0x00005850
        /*0cb8*/ 	.word	0x00000000
        /*0cbc*/ 	.word	0x00000000
        /*0cc0*/ 	.short	0x010a
        /*0cc2*/ 	.byte	0xff
	.zero		1


	//   ....[189]....
        /*0cc4*/ 	.word	0x000058c0
        /*0cc8*/ 	.word	0x000000ff
        /*0ccc*/ 	.word	0x00000000
        /*0cd0*/ 	.short	0x0101
        /*0cd2*/ 	.byte	0x05
	.zero		1


	//   ....[190]....
        /*0cd4*/ 	.word	0x00005900
        /*0cd8*/ 	.word	0x000000ff
        /*0cdc*/ 	.word	0x00000360
        /*0ce0*/ 	.short	0x010a
        /*0ce2*/ 	.byte	0x08
	.zero		1


	//   ....[191]....
        /*0ce4*/ 	.word	0x00005950
        /*0ce8*/ 	.word	0x000000ff
        /*0cec*/ 	.word	0x00000000
        /*0cf0*/ 	.short	0x0101
        /*0cf2*/ 	.byte	0x05
	.zero		1


	//   ....[192]....
        /*0cf4*/ 	.word	0x00005d70
        /*0cf8*/ 	.word	0x00000000
        /*0cfc*/ 	.word	0x000002e0
        /*0d00*/ 	.short	0x010a
        /*0d02*/ 	.byte	0xff
	.zero		1


	//   ....[193]....
        /*0d04*/ 	.word	0x00005e60
        /*0d08*/ 	.word	0x00000000
        /*0d0c*/ 	.word	0x00000000
        /*0d10*/ 	.short	0x0101
        /*0d12*/ 	.byte	0xff
	.zero		1


	//   ....[194]....
        /*0d14*/ 	.word	0x00006180
        /*0d18*/ 	.word	0x000000ff
        /*0d1c*/ 	.word	0x000002d8
        /*0d20*/ 	.short	0x010a
        /*0d22*/ 	.byte	0x06
	.zero		1


	//   ....[195]....
        /*0d24*/ 	.word	0x00006300
        /*0d28*/ 	.word	0x000000ff
        /*0d2c*/ 	.word	0x000002c8
        /*0d30*/ 	.short	0x010a
        /*0d32*/ 	.byte	0x06
	.zero		1


	//   ....[196]....
        /*0d34*/ 	.word	0x00006630
        /*0d38*/ 	.word	0x000000ff
        /*0d3c*/ 	.word	0x000002c0
        /*0d40*/ 	.short	0x010b
        /*0d42*/ 	.byte	0x06
	.zero		1


	//   ....[197]....
        /*0d44*/ 	.word	0x00006650
        /*0d48*/ 	.word	0x000000ff
        /*0d4c*/ 	.word	0x00000000
        /*0d50*/ 	.short	0x0101
        /*0d52*/ 	.byte	0x25
	.zero		1


	//   ....[198]....
        /*0d54*/ 	.word	0x00006690
        /*0d58*/ 	.word	0x00000000
        /*0d5c*/ 	.word	0x000002c8
        /*0d60*/ 	.short	0x010a
        /*0d62*/ 	.byte	0xff
	.zero		1


	//   ....[199]....
        /*0d64*/ 	.word	0x000069c0
        /*0d68*/ 	.word	0x00000000
        /*0d6c*/ 	.word	0x000002e0
        /*0d70*/ 	.short	0x010a
        /*0d72*/ 	.byte	0xff
	.zero		1


	//   ....[200]....
        /*0d74*/ 	.word	0x00006ad0
        /*0d78*/ 	.word	0x00000000
        /*0d7c*/ 	.word	0x00000000
        /*0d80*/ 	.short	0x0101
        /*0d82*/ 	.byte	0xff
	.zero		1


	//   ....[201]....
        /*0d84*/ 	.word	0x00007420
        /*0d88*/ 	.word	0x000000ff
        /*0d8c*/ 	.word	0x000002c0
        /*0d90*/ 	.short	0x010a
        /*0d92*/ 	.byte	0x2b
	.zero		1


	//   ....[202]....
        /*0d94*/ 	.word	0x00007430
        /*0d98*/ 	.word	0x0000004a
        /*0d9c*/ 	.word	0x00000300
        /*0da0*/ 	.short	0x010a
        /*0da2*/ 	.byte	0xff
	.zero		1


	//   ....[203]....
        /*0da4*/ 	.word	0x00007560
        /*0da8*/ 	.word	0x000000ff
        /*0dac*/ 	.word	0x000002c0
        /*0db0*/ 	.short	0x010a
        /*0db2*/ 	.byte	0x2b
	.zero		1


	//   ....[204]....
        /*0db4*/ 	.word	0x00007630
        /*0db8*/ 	.word	0x000000ff
        /*0dbc*/ 	.word	0x00000000
        /*0dc0*/ 	.short	0x0101
        /*0dc2*/ 	.byte	0x04
	.zero		1


	//   ....[205]....
        /*0dc4*/ 	.word	0x00007690
        /*0dc8*/ 	.word	0x0000004a
        /*0dcc*/ 	.word	0x00000300
        /*0dd0*/ 	.short	0x010a
        /*0dd2*/ 	.byte	0xff
	.zero		1


	//   ....[206]....
        /*0dd4*/ 	.word	0x00007930
        /*0dd8*/ 	.word	0x0000004a
        /*0ddc*/ 	.word	0x00000000
        /*0de0*/ 	.short	0x0101
        /*0de2*/ 	.byte	0xff
	.zero		1


	//   ....[207]....
        /*0de4*/ 	.word	0x00007ec0
        /*0de8*/ 	.word	0x00000002
        /*0dec*/ 	.word	0x00000350
        /*0df0*/ 	.short	0x010a
        /*0df2*/ 	.byte	0xff
	.zero		1


	//   ....[208]....
        /*0df4*/ 	.word	0x00007f20
        /*0df8*/ 	.word	0x00000002
        /*0dfc*/ 	.word	0x00000160
        /*0e00*/ 	.short	0x010a
        /*0e02*/ 	.byte	0xff
	.zero		1


	//   ....[209]....
        /*0e04*/ 	.word	0x00007f80
        /*0e08*/ 	.word	0x00000002
        /*0e0c*/ 	.word	0x00000160
        /*0e10*/ 	.short	0x010a
        /*0e12*/ 	.byte	0xff
	.zero		1


	//   ....[210]....
        /*0e14*/ 	.word	0x00007fd0
        /*0e18*/ 	.word	0x00000002
        /*0e1c*/ 	.word	0x000002e0
        /*0e20*/ 	.short	0x010a
        /*0e22*/ 	.byte	0xff
	.zero		1


	//   ....[211]....
        /*0e24*/ 	.word	0x00008030
        /*0e28*/ 	.word	0x00000000
        /*0e2c*/ 	.word	0x00000000
        /*0e30*/ 	.short	0x010a
        /*0e32*/ 	.byte	0xff
	.zero		1


	//   ....[212]....
        /*0e34*/ 	.word	0x00008090
        /*0e38*/ 	.word	0x00000000
        /*0e3c*/ 	.word	0x00000000
        /*0e40*/ 	.short	0x010a
        /*0e42*/ 	.byte	0xff
	.zero		1


	//   ....[213]....
        /*0e44*/ 	.word	0x000080f0
        /*0e48*/ 	.word	0x00000000
        /*0e4c*/ 	.word	0x00000000
        /*0e50*/ 	.short	0x010a
        /*0e52*/ 	.byte	0xff
	.zero		1


	//   ....[214]....
        /*0e54*/ 	.word	0x00008150
        /*0e58*/ 	.word	0x00000000
        /*0e5c*/ 	.word	0x00000000
        /*0e60*/ 	.short	0x010a
        /*0e62*/ 	.byte	0xff
	.zero		1


	//   ....[215]....
        /*0e64*/ 	.word	0x000081b0
        /*0e68*/ 	.word	0x00000000
        /*0e6c*/ 	.word	0x00000000
        /*0e70*/ 	.short	0x010a
        /*0e72*/ 	.byte	0xff
	.zero		1


	//   ....[216]....
        /*0e74*/ 	.word	0x00008210
        /*0e78*/ 	.word	0x00000000
        /*0e7c*/ 	.word	0x00000000
        /*0e80*/ 	.short	0x010a
        /*0e82*/ 	.byte	0xff
	.zero		1


	//   ....[217]....
        /*0e84*/ 	.word	0x00008270
        /*0e88*/ 	.word	0x00000000
        /*0e8c*/ 	.word	0x00000000
        /*0e90*/ 	.short	0x010a
        /*0e92*/ 	.byte	0xff
	.zero		1


	//   ....[218]....
        /*0e94*/ 	.word	0x000082d0
        /*0e98*/ 	.word	0x00000000
        /*0e9c*/ 	.word	0x00000000
        /*0ea0*/ 	.short	0x010a
        /*0ea2*/ 	.byte	0xff
	.zero		1


	//   ....[219]....
        /*0ea4*/ 	.word	0x00008330
        /*0ea8*/ 	.word	0x00000000
        /*0eac*/ 	.word	0x00000000
        /*0eb0*/ 	.short	0x010a
        /*0eb2*/ 	.byte	0xff
	.zero		1


	//   ....[220]....
        /*0eb4*/ 	.word	0x00008390
        /*0eb8*/ 	.word	0x00000000
        /*0ebc*/ 	.word	0x00000000
        /*0ec0*/ 	.short	0x010a
        /*0ec2*/ 	.byte	0xff
	.zero		1


	//   ....[221]....
        /*0ec4*/ 	.word	0x000083f0
        /*0ec8*/ 	.word	0x00000000
        /*0ecc*/ 	.word	0x00000000
        /*0ed0*/ 	.short	0x010a
        /*0ed2*/ 	.byte	0xff
	.zero		1


	//   ....[222]....
        /*0ed4*/ 	.word	0x00008450
        /*0ed8*/ 	.word	0x00000000
        /*0edc*/ 	.word	0x00000000
        /*0ee0*/ 	.short	0x010a
        /*0ee2*/ 	.byte	0xff
	.zero		1


	//   ....[223]....
        /*0ee4*/ 	.word	0x000084b0
        /*0ee8*/ 	.word	0x00000000
        /*0eec*/ 	.word	0x00000000
        /*0ef0*/ 	.short	0x010a
        /*0ef2*/ 	.byte	0xff
	.zero		1


	//   ....[224]....
        /*0ef4*/ 	.word	0x00008510
        /*0ef8*/ 	.word	0x00000000
        /*0efc*/ 	.word	0x00000000
        /*0f00*/ 	.short	0x010a
        /*0f02*/ 	.byte	0xff
	.zero		1


	//   ....[225]....
        /*0f04*/ 	.word	0x00008570
        /*0f08*/ 	.word	0x00000000
        /*0f0c*/ 	.word	0x00000000
        /*0f10*/ 	.short	0x010a
        /*0f12*/ 	.byte	0xff
	.zero		1


	//   ....[226]....
        /*0f14*/ 	.word	0x000085d0
        /*0f18*/ 	.word	0x00000000
        /*0f1c*/ 	.word	0x00000000
        /*0f20*/ 	.short	0x010a
        /*0f22*/ 	.byte	0xff
	.zero		1


	//   ....[227]....
        /*0f24*/ 	.word	0x00008630
        /*0f28*/ 	.word	0x00000000
        /*0f2c*/ 	.word	0x00000000
        /*0f30*/ 	.short	0x010a
        /*0f32*/ 	.byte	0xff
	.zero		1


	//   ....[228]....
        /*0f34*/ 	.word	0x00008690
        /*0f38*/ 	.word	0x00000000
        /*0f3c*/ 	.word	0x00000000
        /*0f40*/ 	.short	0x010a
        /*0f42*/ 	.byte	0xff
	.zero		1


	//   ....[229]....
        /*0f44*/ 	.word	0x000086f0
        /*0f48*/ 	.word	0x00000000
        /*0f4c*/ 	.word	0x00000000
        /*0f50*/ 	.short	0x010a
        /*0f52*/ 	.byte	0xff
	.zero		1


	//   ....[230]....
        /*0f54*/ 	.word	0x00008750
        /*0f58*/ 	.word	0x00000000
        /*0f5c*/ 	.word	0x00000000
        /*0f60*/ 	.short	0x010a
        /*0f62*/ 	.byte	0xff
	.zero		1


	//   ....[231]....
        /*0f64*/ 	.word	0x000087b0
        /*0f68*/ 	.word	0x00000000
        /*0f6c*/ 	.word	0x00000000
        /*0f70*/ 	.short	0x010a
        /*0f72*/ 	.byte	0xff
	.zero		1


	//   ....[232]....
        /*0f74*/ 	.word	0x00008810
        /*0f78*/ 	.word	0x00000000
        /*0f7c*/ 	.word	0x00000000
        /*0f80*/ 	.short	0x010a
        /*0f82*/ 	.byte	0xff
	.zero		1


	//   ....[233]....
        /*0f84*/ 	.word	0x00008870
        /*0f88*/ 	.word	0x00000000
        /*0f8c*/ 	.word	0x00000000
        /*0f90*/ 	.short	0x010a
        /*0f92*/ 	.byte	0xff
	.zero		1


	//   ....[234]....
        /*0f94*/ 	.word	0x000088d0
        /*0f98*/ 	.word	0x00000000
        /*0f9c*/ 	.word	0x00000000
        /*0fa0*/ 	.short	0x010a
        /*0fa2*/ 	.byte	0xff
	.zero		1


	//   ....[235]....
        /*0fa4*/ 	.word	0x00008930
        /*0fa8*/ 	.word	0x00000000
        /*0fac*/ 	.word	0x00000000
        /*0fb0*/ 	.short	0x010a
        /*0fb2*/ 	.byte	0xff
	.zero		1


	//   ....[236]....
        /*0fb4*/ 	.word	0x00008990
        /*0fb8*/ 	.word	0x00000000
        /*0fbc*/ 	.word	0x00000000
        /*0fc0*/ 	.short	0x010a
        /*0fc2*/ 	.byte	0xff
	.zero		1


	//   ....[237]....
        /*0fc4*/ 	.word	0x000089f0
        /*0fc8*/ 	.word	0x00000000
        /*0fcc*/ 	.word	0x00000000
        /*0fd0*/ 	.short	0x010a
        /*0fd2*/ 	.byte	0xff
	.zero		1


	//   ....[238]....
        /*0fd4*/ 	.word	0x00008a50
        /*0fd8*/ 	.word	0x00000000
        /*0fdc*/ 	.word	0x00000000
        /*0fe0*/ 	.short	0x010a
        /*0fe2*/ 	.byte	0xff
	.zero		1


	//   ....[239]....
        /*0fe4*/ 	.word	0x00008ab0
        /*0fe8*/ 	.word	0x00000000
        /*0fec*/ 	.word	0x00000000
        /*0ff0*/ 	.short	0x010a
        /*0ff2*/ 	.byte	0xff
	.zero		1


	//   ....[240]....
        /*0ff4*/ 	.word	0x00008b10
        /*0ff8*/ 	.word	0x00000000
        /*0ffc*/ 	.word	0x00000000
        /*1000*/ 	.short	0x010a
        /*1002*/ 	.byte	0xff
	.zero		1


	//   ....[241]....
        /*1004*/ 	.word	0x00008b70
        /*1008*/ 	.word	0x00000000
        /*100c*/ 	.word	0x00000000
        /*1010*/ 	.short	0x010a
        /*1012*/ 	.byte	0xff
	.zero		1


	//   ....[242]....
        /*1014*/ 	.word	0x00008bd0
        /*1018*/ 	.word	0x00000000
        /*101c*/ 	.word	0x00000000
        /*1020*/ 	.short	0x010a
        /*1022*/ 	.byte	0xff
	.zero		1


	//   ....[243]....
        /*1024*/ 	.word	0x00008c30
        /*1028*/ 	.word	0x00000000
        /*102c*/ 	.word	0x00000000
        /*1030*/ 	.short	0x010a
        /*1032*/ 	.byte	0xff
	.zero		1


	//   ....[244]....
        /*1034*/ 	.word	0x00008c90
        /*1038*/ 	.word	0x00000000
        /*103c*/ 	.word	0x00000000
        /*1040*/ 	.short	0x010a
        /*1042*/ 	.byte	0xff
	.zero		1


	//   ....[245]....
        /*1044*/ 	.word	0x00008cf0
        /*1048*/ 	.word	0x00000000
        /*104c*/ 	.word	0x00000000
        /*1050*/ 	.short	0x010a
        /*1052*/ 	.byte	0xff
	.zero		1


	//   ....[246]....
        /*1054*/ 	.word	0x00008d50
        /*1058*/ 	.word	0x00000000
        /*105c*/ 	.word	0x00000000
        /*1060*/ 	.short	0x010a
        /*1062*/ 	.byte	0xff
	.zero		1


	//   ....[247]....
        /*1064*/ 	.word	0x00008db0
        /*1068*/ 	.word	0x00000000
        /*106c*/ 	.word	0x00000000
        /*1070*/ 	.short	0x010a
        /*1072*/ 	.byte	0xff
	.zero		1


	//   ....[248]....
        /*1074*/ 	.word	0x00008e10
        /*1078*/ 	.word	0x00000000
        /*107c*/ 	.word	0x00000000
        /*1080*/ 	.short	0x010a
        /*1082*/ 	.byte	0xff
	.zero		1


	//   ....[249]....
        /*1084*/ 	.word	0x00008e70
        /*1088*/ 	.word	0x00000000
        /*108c*/ 	.word	0x00000000
        /*1090*/ 	.short	0x010a
        /*1092*/ 	.byte	0xff
	.zero		1


	//   ....[250]....
        /*1094*/ 	.word	0x00008ed0
        /*1098*/ 	.word	0x00000000
        /*109c*/ 	.word	0x00000000
        /*10a0*/ 	.short	0x010a
        /*10a2*/ 	.byte	0xff
	.zero		1


	//   ....[251]....
        /*10a4*/ 	.word	0x00008f30
        /*10a8*/ 	.word	0x00000000
        /*10ac*/ 	.word	0x00000000
        /*10b0*/ 	.short	0x010a
        /*10b2*/ 	.byte	0xff
	.zero		1


	//   ....[252]....
        /*10b4*/ 	.word	0x00008f90
        /*10b8*/ 	.word	0x00000000
        /*10bc*/ 	.word	0x00000000
        /*10c0*/ 	.short	0x010a
        /*10c2*/ 	.byte	0xff
	.zero		1


	//   ....[253]....
        /*10c4*/ 	.word	0x00008ff0
        /*10c8*/ 	.word	0x00000000
        /*10cc*/ 	.word	0x00000000
        /*10d0*/ 	.short	0x010a
        /*10d2*/ 	.byte	0xff
	.zero		1


	//   ....[254]....
        /*10d4*/ 	.word	0x00009040
        /*10d8*/ 	.word	0x00000000
        /*10dc*/ 	.word	0x00000340
        /*10e0*/ 	.short	0x010a
        /*10e2*/ 	.byte	0xff
	.zero		1


	//   ....[255]....
        /*10e4*/ 	.word	0x000090a0
        /*10e8*/ 	.word	0x00000000
        /*10ec*/ 	.word	0x000002f0
        /*10f0*/ 	.short	0x010a
        /*10f2*/ 	.byte	0xff
	.zero		1


	//   ....[0]....
        /*10f4*/ 	.word	0x000090f0
        /*10f8*/ 	.word	0x00000000
        /*10fc*/ 	.word	0x000002e0
        /*1100*/ 	.short	0x010a
        /*1102*/ 	.byte	0xff
	.zero		1


	//   ....[1]....
        /*1104*/ 	.word	0x00009150
        /*1108*/ 	.word	0x00000000
        /*110c*/ 	.word	0x000002f0
        /*1110*/ 	.short	0x010a
        /*1112*/ 	.byte	0xff
	.zero		1


	//   ....[2]....
        /*1114*/ 	.word	0x000091b0
        /*1118*/ 	.word	0x00000004
        /*111c*/ 	.word	0x00000008
        /*1120*/ 	.short	0x010a
        /*1122*/ 	.byte	0xff
	.zero		1


	//   ....[3]....
        /*1124*/ 	.word	0x00009290
        /*1128*/ 	.word	0x00000002
        /*112c*/ 	.word	0x00000008
        /*1130*/ 	.short	0x010a
        /*1132*/ 	.byte	0xff
	.zero		1


	//   ....[4]....
        /*1134*/ 	.word	0x000092e0
        /*1138*/ 	.word	0x00000000
        /*113c*/ 	.word	0x000002e0
        /*1140*/ 	.short	0x010a
        /*1142*/ 	.byte	0xff
	.zero		1


	//   ....[5]....
        /*1144*/ 	.word	0x00009340
        /*1148*/ 	.word	0x00000000
        /*114c*/ 	.word	0x00000320
        /*1150*/ 	.short	0x010a
        /*1152*/ 	.byte	0xff
	.zero		1


	//   ....[6]....
        /*1154*/ 	.word	0x000093a0
        /*1158*/ 	.word	0x00000000
        /*115c*/ 	.word	0x00000000
        /*1160*/ 	.short	0x010a
        /*1162*/ 	.byte	0xff
	.zero		1


	//   ....[7]....
        /*1164*/ 	.word	0x00009400
        /*1168*/ 	.word	0x00000000
        /*116c*/ 	.word	0x00000000
        /*1170*/ 	.short	0x010a
        /*1172*/ 	.byte	0xff
	.zero		1


	//   ....[8]....
        /*1174*/ 	.word	0x00009460
        /*1178*/ 	.word	0x00000000
        /*117c*/ 	.word	0x00000000
        /*1180*/ 	.short	0x010a
        /*1182*/ 	.byte	0xff
	.zero		1


	//   ....[9]....
        /*1184*/ 	.word	0x000094c0
        /*1188*/ 	.word	0x00000000
        /*118c*/ 	.word	0x00000000
        /*1190*/ 	.short	0x010a
        /*1192*/ 	.byte	0xff
	.zero		1


	//   ....[10]....
        /*1194*/ 	.word	0x00009520
        /*1198*/ 	.word	0x00000000
        /*119c*/ 	.word	0x00000360
        /*11a0*/ 	.short	0x010a
        /*11a2*/ 	.byte	0xff
	.zero		1


	//   ....[11]....
        /*11a4*/ 	.word	0x00009570
        /*11a8*/ 	.word	0x00000000
        /*11ac*/ 	.word	0x000002e0
        /*11b0*/ 	.short	0x010a
        /*11b2*/ 	.byte	0xff
	.zero		1


	//   ....[12]....
        /*11b4*/ 	.word	0x000095d0
        /*11b8*/ 	.word	0x00000000
        /*11bc*/ 	.word	0x000002d8
        /*11c0*/ 	.short	0x010a
        /*11c2*/ 	.byte	0xff
	.zero		1


	//   ....[13]....
        /*11c4*/ 	.word	0x00009630
        /*11c8*/ 	.word	0x00000000
        /*11cc*/ 	.word	0x000002c8
        /*11d0*/ 	.short	0x010a
        /*11d2*/ 	.byte	0xff
	.zero		1


	//   ....[14]....
        /*11d4*/ 	.word	0x00009680
        /*11d8*/ 	.word	0x00000000
        /*11dc*/ 	.word	0x000002e0
        /*11e0*/ 	.short	0x010a
        /*11e2*/ 	.byte	0xff
	.zero		1


	//   ....[15]....
        /*11e4*/ 	.word	0x000096e0
        /*11e8*/ 	.word	0x00000000
        /*11ec*/ 	.word	0x000002c0
        /*11f0*/ 	.short	0x010a
        /*11f2*/ 	.byte	0xff
	.zero		1


	//   ....[16]....
        /*11f4*/ 	.word	0x00009730
        /*11f8*/ 	.word	0x0000004a
        /*11fc*/ 	.word	0x00000300
        /*1200*/ 	.short	0x010a
        /*1202*/ 	.byte	0xff
	.zero		1


	//----- nvinfo : EIATTR_NUM_MBARRIERS
	.align		4
.L_47:
        /*1204*/ 	.byte	0x03, 0x38
        /*1206*/ 	.short	0x006d


	//----- nvinfo : EIATTR_EXIT_INSTR_OFFSETS
	.align		4
        /*1208*/ 	.byte	0x04, 0x1c
        /*120a*/ 	.short	(.L_49 - .L_48)


	//   ....[0]....
.L_48:
        /*120c*/ 	.word	0x00004380


	//   ....[1]....
        /*1210*/ 	.word	0x00004880


	//   ....[2]....
        /*1214*/ 	.word	0x000048e0


	//   ....[3]....
        /*1218*/ 	.word	0x00005b80


	//   ....[4]....
        /*121c*/ 	.word	0x000066c0


	//   ....[5]....
        /*1220*/ 	.word	0x00006700


	//   ....[6]....
        /*1224*/ 	.word	0x00007eb0


	//----- nvinfo : EIATTR_MAX_THREADS
	.align		4
.L_49:
        /*1228*/ 	.byte	0x04, 0x05
        /*122a*/ 	.short	(.L_51 - .L_50)
.L_50:
        /*122c*/ 	.word	0x00000100
        /*1230*/ 	.word	0x00000001
        /*1234*/ 	.word	0x00000001


	//----- nvinfo : EIATTR_CRS_STACK_SIZE
	.align		4
.L_51:
        /*1238*/ 	.byte	0x04, 0x1e
        /*123a*/ 	.short	(.L_53 - .L_52)
.L_52:
        /*123c*/ 	.word	0x00000000


	//----- nvinfo : EIATTR_CBANK_PARAM_SIZE
	.align		4
.L_53:
        /*1240*/ 	.byte	0x03, 0x19
        /*1242*/ 	.short	0x0800


	//----- nvinfo : EIATTR_PARAM_CBANK
	.align		4
        /*1244*/ 	.byte	0x04, 0x0a
        /*1246*/ 	.short	(.L_55 - .L_54)
	.align		4
.L_54:
        /*1248*/ 	.word	index@(.nv.constant0._ZN7cutlass13device_kernelINS_4gemm6kernel13GemmUniversalIN4cute5tupleIJiiiiEEENS1_10collective13CollectiveMmaINS1_35MainloopSm100TmaUmmaWarpSpecializedILi44ELi2ELi4ENS5_IJNS4_1CILi2EEENSA_ILi1EEESC_EEEEENS5_IJNSA_ILi128EEENSA_ILi32EEENSA_ILi64EEEEEENS_12float_e4m3_tENS5_IJlSC_lEEESJ_SK_NS4_8TiledMMAINS4_8MMA_AtomIJNS4_10MMA_TraitsINS4_25SM100_MMA_F8F6F4_2x1SM_SSEJSJ_SJ_fSF_SG_NS4_17integral_constantINS4_4UMMA5MajorELSR_0EEESS_NSP_INSQ_7ScaleInELST_0EEESU_EEEEEENS4_6LayoutINS5_IJSC_SC_SC_EEENS5_IJNSA_ILi0EEESZ_SZ_EEEEENS5_IJNS4_10UnderscoreES12_S12_EEEEENS4_18SM100_TMA_2SM_LOADENS4_14ComposedLayoutINS4_7SwizzleILi2ELi4ELi3EEENS4_18smem_ptr_flag_bitsILi8EEENSX_INS5_IJNSA_ILi8EEESH_EEENS5_IJSH_SC_EEEEEEEvNS4_8identityES15_S1F_vS1G_EENS_8epilogue10collective18CollectiveEpilogueINS1I_23Sm100TmaWarpSpecializedILi1ELi1ELi16ELb0ELb0EEEJNS5_IJSH_SG_SH_EEENS5_IJNSX_ISH_SC_EENSX_ISG_SC_EEEEESJ_SK_SJ_SK_NS1I_6fusion15FusionCallbacksIS1M_NS1R_17LinearCombinationISJ_fSJ_fLNS_15FloatRoundStyleE2EEES1N_S1Q_JEEENS4_5SM1004TMEM4LOAD26SM100_TMEM_LOAD_32dp32b16xENS4_13SM90_TMA_LOADENS16_INS17_ILi1ELi4ELi3EEES1A_NSX_INS5_IJS1B_SG_EEENS5_IJSG_SC_EEEEEEENS4_39AutoVectorizingCopyWithAssumedAlignmentILi128EEENS4_14SM90_TMA_STOREES26_S28_S28_EEEvvEEEEvNT_6ParamsE)
        /*124c*/ 	.short	0x0380
        /*124e*/ 	.short	0x0800


	//----- nvinfo : EIATTR_SW_WAR
	.align		4
.L_55:
        /*1250*/ 	.byte	0x04, 0x36
        /*1252*/ 	.short	(.L_57 - .L_56)
.L_56:
        /*1254*/ 	.word	0x00000008
.L_57:


//--------------------- .nv.callgraph             --------------------------
	.section	.nv.callgraph,"",@"SHT_CUDA_CALLGRAPH"
	.align	4
	.sectionentsize	8
	.align		4
        /*0000*/ 	.word	0x00000000
	.align		4
        /*0004*/ 	.word	0xffffffff
	.align		4
        /*0008*/ 	.word	index@(_ZN7cutlass13device_kernelINS_4gemm6kernel13GemmUniversalIN4cute5tupleIJiiiiEEENS1_10collective13CollectiveMmaINS1_35MainloopSm100TmaUmmaWarpSpecializedILi44ELi2ELi4ENS5_IJNS4_1CILi2EEENSA_ILi1EEESC_EEEEENS5_IJNSA_ILi128EEENSA_ILi32EEENSA_ILi64EEEEEENS_12float_e4m3_tENS5_IJlSC_lEEESJ_SK_NS4_8TiledMMAINS4_8MMA_AtomIJNS4_10MMA_TraitsINS4_25SM100_MMA_F8F6F4_2x1SM_SSEJSJ_SJ_fSF_SG_NS4_17integral_constantINS4_4UMMA5MajorELSR_0EEESS_NSP_INSQ_7ScaleInELST_0EEESU_EEEEEENS4_6LayoutINS5_IJSC_SC_SC_EEENS5_IJNSA_ILi0EEESZ_SZ_EEEEENS5_IJNS4_10UnderscoreES12_S12_EEEEENS4_18SM100_TMA_2SM_LOADENS4_14ComposedLayoutINS4_7SwizzleILi2ELi4ELi3EEENS4_18smem_ptr_flag_bitsILi8EEENSX_INS5_IJNSA_ILi8EEESH_EEENS5_IJSH_SC_EEEEEEEvNS4_8identityES15_S1F_vS1G_EENS_8epilogue10collective18CollectiveEpilogueINS1I_23Sm100TmaWarpSpecializedILi1ELi1ELi16ELb0ELb0EEEJNS5_IJSH_SG_SH_EEENS5_IJNSX_ISH_SC_EENSX_ISG_SC_EEEEESJ_SK_SJ_SK_NS1I_6fusion15FusionCallbacksIS1M_NS1R_17LinearCombinationISJ_fSJ_fLNS_15FloatRoundStyleE2EEES1N_S1Q_JEEENS4_5SM1004TMEM4LOAD26SM100_TMEM_LOAD_32dp32b16xENS4_13SM90_TMA_LOADENS16_INS17_ILi1ELi4ELi3EEES1A_NSX_INS5_IJS1B_SG_EEENS5_IJSG_SC_EEEEEEENS4_39AutoVectorizingCopyWithAssumedAlignmentILi128EEENS4_14SM90_TMA_STOREES26_S28_S28_EEEvvEEEEvNT_6ParamsE)
	.align		4
        /*000c*/ 	.word	index@(__assertfail)
	.align		4
        /*0010*/ 	.word	0x00000000
	.align		4
        /*0014*/ 	.word	0xfffffffe
	.align		4
        /*0018*/ 	.word	0x00000000
	.align		4
        /*001c*/ 	.word	0xfffffffd
	.align		4
        /*0020*/ 	.word	0x00000000
	.align		4
        /*0024*/ 	.word	0xfffffffc


//--------------------- .nv.constant4             --------------------------
	.section	.nv.constant4,"a",@progbits
	.align	8
	.align		8
.nv.constant4:
        /*0000*/ 	.dword	__assertfail
	.align		8
        /*0008*/ 	.dword	__unnamed_1
	.align		8
        /*0010*/ 	.dword	__unnamed_2
	.align		8
        /*0018*/ 	.dword	_ZN40_INTERNAL_b5969b98_4_k_cu_595e21dc_164244cuda3std3__45__cpo5beginE
	.align		8
        /*0020*/ 	.dword	_ZN40_INTERNAL_b5969b98_4_k_cu_595e21dc_164244cuda3std3__45__cpo3endE
	.align		8
        /*0028*/ 	.dword	_ZN40_INTERNAL_b5969b98_4_k_cu_595e21dc_164244cuda3std3__45__cpo6cbeginE
	.align		8
        /*0030*/ 	.dword	_ZN40_INTERNAL_b5969b98_4_k_cu_595e21dc_164244cuda3std3__45__cpo4cendE
	.align		8
        /*0038*/ 	.dword	_ZN40_INTERNAL_b5969b98_4_k_cu_595e21dc_164244cuda3std3__442_GLOBAL__N__b5969b98_4_k_cu_595e21dc_164246ignoreE
	.align		8
        /*0040*/ 	.dword	_ZN40_INTERNAL_b5969b98_4_k_cu_595e21dc_164244cuda3std3__419piecewise_constructE
	.align		8
        /*0048*/ 	.dword	_ZN40_INTERNAL_b5969b98_4_k_cu_595e21dc_164244cuda3std3__48in_placeE
	.align		8
        /*0050*/ 	.dword	_ZN40_INTERNAL_b5969b98_4_k_cu_595e21dc_164244cuda3std6ranges3__45__cpo4swapE
	.align		8
        /*0058*/ 	.dword	_ZN40_INTERNAL_b5969b98_4_k_cu_595e21dc_164244cuda3std6ranges3__45__cpo9iter_moveE
	.align		8
        /*0060*/ 	.dword	_ZN40_INTERNAL_b5969b98_4_k_cu_595e21dc_164244cute7productE
	.align		8
        /*0068*/ 	.dword	_ZN40_INTERNAL_b5969b98_4_k_cu_595e21dc_164244cute1_E
	.align		8
        /*0070*/ 	.dword	$str$25
	.align		8
        /*0078*/ 	.dword	$str$26
	.align		8
        /*0080*/ 	.dword	$str$27
	.align		8
        /*0088*/ 	.dword	$str$28


//--------------------- .text._ZN7cutlass13device_kernelINS_4gemm6kernel13GemmUniversalIN4cute5tupleIJiiiiEEENS1_10collective13CollectiveMmaINS1_35MainloopSm100TmaUmmaWarpSpecializedILi44ELi2ELi4ENS5_IJNS4_1CILi2EEENSA_ILi1EEESC_EEEEENS5_IJNSA_ILi128EEENSA_ILi32EEENSA_ILi64EEEEEENS_12float_e4m3_tENS5_IJlSC_lEEESJ_SK_NS4_8TiledMMAINS4_8MMA_AtomIJNS4_10MMA_TraitsINS4_25SM100_MMA_F8F6F4_2x1SM_SSEJSJ_SJ_fSF_SG_NS4_17integral_constantINS4_4UMMA5MajorELSR_0EEESS_NSP_INSQ_7ScaleInELST_0EEESU_EEEEEENS4_6LayoutINS5_IJSC_SC_SC_EEENS5_IJNSA_ILi0EEESZ_SZ_EEEEENS5_IJNS4_10UnderscoreES12_S12_EEEEENS4_18SM100_TMA_2SM_LOADENS4_14ComposedLayoutINS4_7SwizzleILi2ELi4ELi3EEENS4_18smem_ptr_flag_bitsILi8EEENSX_INS5_IJNSA_ILi8EEESH_EEENS5_IJSH_SC_EEEEEEEvNS4_8identityES15_S1F_vS1G_EENS_8epilogue10collective18CollectiveEpilogueINS1I_23Sm100TmaWarpSpecializedILi1ELi1ELi16ELb0ELb0EEEJNS5_IJSH_SG_SH_EEENS5_IJNSX_ISH_SC_EENSX_ISG_SC_EEEEESJ_SK_SJ_SK_NS1I_6fusion15FusionCallbacksIS1M_NS1R_17LinearCombinationISJ_fSJ_fLNS_15FloatRoundStyleE2EEES1N_S1Q_JEEENS4_5SM1004TMEM4LOAD26SM100_TMEM_LOAD_32dp32b16xENS4_13SM90_TMA_LOADENS16_INS17_ILi1ELi4ELi3EEES1A_NSX_INS5_IJS1B_SG_EEENS5_IJSG_SC_EEEEEEENS4_39AutoVectorizingCopyWithAssumedAlignmentILi128EEENS4_14SM90_TMA_STOREES26_S28_S28_EEEvvEEEEvNT_6ParamsE --------------------------
	.section	.text._ZN7cutlass13device_kernelINS_4gemm6kernel13GemmUniversalIN4cute5tupleIJiiiiEEENS1_10collective13CollectiveMmaINS1_35MainloopSm100TmaUmmaWarpSpecializedILi44ELi2ELi4ENS5_IJNS4_1CILi2EEENSA_ILi1EEESC_EEEEENS5_IJNSA_ILi128EEENSA_ILi32EEENSA_ILi64EEEEEENS_12float_e4m3_tENS5_IJlSC_lEEESJ_SK_NS4_8TiledMMAINS4_8MMA_AtomIJNS4_10MMA_TraitsINS4_25SM100_MMA_F8F6F4_2x1SM_SSEJSJ_SJ_fSF_SG_NS4_17integral_constantINS4_4UMMA5MajorELSR_0EEESS_NSP_INSQ_7ScaleInELST_0EEESU_EEEEEENS4_6LayoutINS5_IJSC_SC_SC_EEENS5_IJNSA_ILi0EEESZ_SZ_EEEEENS5_IJNS4_10UnderscoreES12_S12_EEEEENS4_18SM100_TMA_2SM_LOADENS4_14ComposedLayoutINS4_7SwizzleILi2ELi4ELi3EEENS4_18smem_ptr_flag_bitsILi8EEENSX_INS5_IJNSA_ILi8EEESH_EEENS5_IJSH_SC_EEEEEEEvNS4_8identityES15_S1F_vS1G_EENS_8epilogue10collective18CollectiveEpilogueINS1I_23Sm100TmaWarpSpecializedILi1ELi1ELi16ELb0ELb0EEEJNS5_IJSH_SG_SH_EEENS5_IJNSX_ISH_SC_EENSX_ISG_SC_EEEEESJ_SK_SJ_SK_NS1I_6fusion15FusionCallbacksIS1M_NS1R_17LinearCombinationISJ_fSJ_fLNS_15FloatRoundStyleE2EEES1N_S1Q_JEEENS4_5SM1004TMEM4LOAD26SM100_TMEM_LOAD_32dp32b16xENS4_13SM90_TMA_LOADENS16_INS17_ILi1ELi4ELi3EEES1A_NSX_INS5_IJS1B_SG_EEENS5_IJSG_SC_EEEEEEENS4_39AutoVectorizingCopyWithAssumedAlignmentILi128EEENS4_14SM90_TMA_STOREES26_S28_S28_EEEvvEEEEvNT_6ParamsE,"ax",@progbits
	.align	128
.text._ZN7cutlass13device_kernelINS_4gemm6kernel13GemmUniversalIN4cute5tupleIJiiiiEEENS1_10collective13CollectiveMmaINS1_35MainloopSm100TmaUmmaWarpSpecializedILi44ELi2ELi4ENS5_IJNS4_1CILi2EEENSA_ILi1EEESC_EEEEENS5_IJNSA_ILi128EEENSA_ILi32EEENSA_ILi64EEEEEENS_12float_e4m3_tENS5_IJlSC_lEEESJ_SK_NS4_8TiledMMAINS4_8MMA_AtomIJNS4_10MMA_TraitsINS4_25SM100_MMA_F8F6F4_2x1SM_SSEJSJ_SJ_fSF_SG_NS4_17integral_constantINS4_4UMMA5MajorELSR_0EEESS_NSP_INSQ_7ScaleInELST_0EEESU_EEEEEENS4_6LayoutINS5_IJSC_SC_SC_EEENS5_IJNSA_ILi0EEESZ_SZ_EEEEENS5_IJNS4_10UnderscoreES12_S12_EEEEENS4_18SM100_TMA_2SM_LOADENS4_14ComposedLayoutINS4_7SwizzleILi2ELi4ELi3EEENS4_18smem_ptr_flag_bitsILi8EEENSX_INS5_IJNSA_ILi8EEESH_EEENS5_IJSH_SC_EEEEEEEvNS4_8identityES15_S1F_vS1G_EENS_8epilogue10collective18CollectiveEpilogueINS1I_23Sm100TmaWarpSpecializedILi1ELi1ELi16ELb0ELb0EEEJNS5_IJSH_SG_SH_EEENS5_IJNSX_ISH_SC_EENSX_ISG_SC_EEEEESJ_SK_SJ_SK_NS1I_6fusion15FusionCallbacksIS1M_NS1R_17LinearCombinationISJ_fSJ_fLNS_15FloatRoundStyleE2EEES1N_S1Q_JEEENS4_5SM1004TMEM4LOAD26SM100_TMEM_LOAD_32dp32b16xENS4_13SM90_TMA_LOADENS16_INS17_ILi1ELi4ELi3EEES1A_NSX_INS5_IJS1B_SG_EEENS5_IJSG_SC_EEEEEEENS4_39AutoVectorizingCopyWithAssumedAlignmentILi128EEENS4_14SM90_TMA_STOREES26_S28_S28_EEEvvEEEEvNT_6ParamsE:
        .type           _ZN7cutlass13device_kernelINS_4gemm6kernel13GemmUniversalIN4cute5tupleIJiiiiEEENS1_10collective13CollectiveMmaINS1_35MainloopSm100TmaUmmaWarpSpecializedILi44ELi2ELi4ENS5_IJNS4_1CILi2EEENSA_ILi1EEESC_EEEEENS5_IJNSA_ILi128EEENSA_ILi32EEENSA_ILi64EEEEEENS_12float_e4m3_tENS5_IJlSC_lEEESJ_SK_NS4_8TiledMMAINS4_8MMA_AtomIJNS4_10MMA_TraitsINS4_25SM100_MMA_F8F6F4_2x1SM_SSEJSJ_SJ_fSF_SG_NS4_17integral_constantINS4_4UMMA5MajorELSR_0EEESS_NSP_INSQ_7ScaleInELST_0EEESU_EEEEEENS4_6LayoutINS5_IJSC_SC_SC_EEENS5_IJNSA_ILi0EEESZ_SZ_EEEEENS5_IJNS4_10UnderscoreES12_S12_EEEEENS4_18SM100_TMA_2SM_LOADENS4_14ComposedLayoutINS4_7SwizzleILi2ELi4ELi3EEENS4_18smem_ptr_flag_bitsILi8EEENSX_INS5_IJNSA_ILi8EEESH_EEENS5_IJSH_SC_EEEEEEEvNS4_8identityES15_S1F_vS1G_EENS_8epilogue10collective18CollectiveEpilogueINS1I_23Sm100TmaWarpSpecializedILi1ELi1ELi16ELb0ELb0EEEJNS5_IJSH_SG_SH_EEENS5_IJNSX_ISH_SC_EENSX_ISG_SC_EEEEESJ_SK_SJ_SK_NS1I_6fusion15FusionCallbacksIS1M_NS1R_17LinearCombinationISJ_fSJ_fLNS_15FloatRoundStyleE2EEES1N_S1Q_JEEENS4_5SM1004TMEM4LOAD26SM100_TMEM_LOAD_32dp32b16xENS4_13SM90_TMA_LOADENS16_INS17_ILi1ELi4ELi3EEES1A_NSX_INS5_IJS1B_SG_EEENS5_IJSG_SC_EEEEEEENS4_39AutoVectorizingCopyWithAssumedAlignmentILi128EEENS4_14SM90_TMA_STOREES26_S28_S28_EEEvvEEEEvNT_6ParamsE,@function
        .size           _ZN7cutlass13device_kernelINS_4gemm6kernel13GemmUniversalIN4cute5tupleIJiiiiEEENS1_10collective13CollectiveMmaINS1_35MainloopSm100TmaUmmaWarpSpecializedILi44ELi2ELi4ENS5_IJNS4_1CILi2EEENSA_ILi1EEESC_EEEEENS5_IJNSA_ILi128EEENSA_ILi32EEENSA_ILi64EEEEEENS_12float_e4m3_tENS5_IJlSC_lEEESJ_SK_NS4_8TiledMMAINS4_8MMA_AtomIJNS4_10MMA_TraitsINS4_25SM100_MMA_F8F6F4_2x1SM_SSEJSJ_SJ_fSF_SG_NS4_17integral_constantINS4_4UMMA5MajorELSR_0EEESS_NSP_INSQ_7ScaleInELST_0EEESU_EEEEEENS4_6LayoutINS5_IJSC_SC_SC_EEENS5_IJNSA_ILi0EEESZ_SZ_EEEEENS5_IJNS4_10UnderscoreES12_S12_EEEEENS4_18SM100_TMA_2SM_LOADENS4_14ComposedLayoutINS4_7SwizzleILi2ELi4ELi3EEENS4_18smem_ptr_flag_bitsILi8EEENSX_INS5_IJNSA_ILi8EEESH_EEENS5_IJSH_SC_EEEEEEEvNS4_8identityES15_S1F_vS1G_EENS_8epilogue10collective18CollectiveEpilogueINS1I_23Sm100TmaWarpSpecializedILi1ELi1ELi16ELb0ELb0EEEJNS5_IJSH_SG_SH_EEENS5_IJNSX_ISH_SC_EENSX_ISG_SC_EEEEESJ_SK_SJ_SK_NS1I_6fusion15FusionCallbacksIS1M_NS1R_17LinearCombinationISJ_fSJ_fLNS_15FloatRoundStyleE2EEES1N_S1Q_JEEENS4_5SM1004TMEM4LOAD26SM100_TMEM_LOAD_32dp32b16xENS4_13SM90_TMA_LOADENS16_INS17_ILi1ELi4ELi3EEES1A_NSX_INS5_IJS1B_SG_EEENS5_IJSG_SC_EEEEEEENS4_39AutoVectorizingCopyWithAssumedAlignmentILi128EEENS4_14SM90_TMA_STOREES26_S28_S28_EEEvvEEEEvNT_6ParamsE,(.L_x_270 - _ZN7cutlass13device_kernelINS_4gemm6kernel13GemmUniversalIN4cute5tupleIJiiiiEEENS1_10collective13CollectiveMmaINS1_35MainloopSm100TmaUmmaWarpSpecializedILi44ELi2ELi4ENS5_IJNS4_1CILi2EEENSA_ILi1EEESC_EEEEENS5_IJNSA_ILi128EEENSA_ILi32EEENSA_ILi64EEEEEENS_12float_e4m3_tENS5_IJlSC_lEEESJ_SK_NS4_8TiledMMAINS4_8MMA_AtomIJNS4_10MMA_TraitsINS4_25SM100_MMA_F8F6F4_2x1SM_SSEJSJ_SJ_fSF_SG_NS4_17integral_constantINS4_4UMMA5MajorELSR_0EEESS_NSP_INSQ_7ScaleInELST_0EEESU_EEEEEENS4_6LayoutINS5_IJSC_SC_SC_EEENS5_IJNSA_ILi0EEESZ_SZ_EEEEENS5_IJNS4_10UnderscoreES12_S12_EEEEENS4_18SM100_TMA_2SM_LOADENS4_14ComposedLayoutINS4_7SwizzleILi2ELi4ELi3EEENS4_18smem_ptr_flag_bitsILi8EEENSX_INS5_IJNSA_ILi8EEESH_EEENS5_IJSH_SC_EEEEEEEvNS4_8identityES15_S1F_vS1G_EENS_8epilogue10collective18CollectiveEpilogueINS1I_23Sm100TmaWarpSpecializedILi1ELi1ELi16ELb0ELb0EEEJNS5_IJSH_SG_SH_EEENS5_IJNSX_ISH_SC_EENSX_ISG_SC_EEEEESJ_SK_SJ_SK_NS1I_6fusion15FusionCallbacksIS1M_NS1R_17LinearCombinationISJ_fSJ_fLNS_15FloatRoundStyleE2EEES1N_S1Q_JEEENS4_5SM1004TMEM4LOAD26SM100_TMEM_LOAD_32dp32b16xENS4_13SM90_TMA_LOADENS16_INS17_ILi1ELi4ELi3EEES1A_NSX_INS5_IJS1B_SG_EEENS5_IJSG_SC_EEEEEEENS4_39AutoVectorizingCopyWithAssumedAlignmentILi128EEENS4_14SM90_TMA_STOREES26_S28_S28_EEEvvEEEEvNT_6ParamsE)
        .other          _ZN7cutlass13device_kernelINS_4gemm6kernel13GemmUniversalIN4cute5tupleIJiiiiEEENS1_10collective13CollectiveMmaINS1_35MainloopSm100TmaUmmaWarpSpecializedILi44ELi2ELi4ENS5_IJNS4_1CILi2EEENSA_ILi1EEESC_EEEEENS5_IJNSA_ILi128EEENSA_ILi32EEENSA_ILi64EEEEEENS_12float_e4m3_tENS5_IJlSC_lEEESJ_SK_NS4_8TiledMMAINS4_8MMA_AtomIJNS4_10MMA_TraitsINS4_25SM100_MMA_F8F6F4_2x1SM_SSEJSJ_SJ_fSF_SG_NS4_17integral_constantINS4_4UMMA5MajorELSR_0EEESS_NSP_INSQ_7ScaleInELST_0EEESU_EEEEEENS4_6LayoutINS5_IJSC_SC_SC_EEENS5_IJNSA_ILi0EEESZ_SZ_EEEEENS5_IJNS4_10UnderscoreES12_S12_EEEEENS4_18SM100_TMA_2SM_LOADENS4_14ComposedLayoutINS4_7SwizzleILi2ELi4ELi3EEENS4_18smem_ptr_flag_bitsILi8EEENSX_INS5_IJNSA_ILi8EEESH_EEENS5_IJSH_SC_EEEEEEEvNS4_8identityES15_S1F_vS1G_EENS_8epilogue10collective18CollectiveEpilogueINS1I_23Sm100TmaWarpSpecializedILi1ELi1ELi16ELb0ELb0EEEJNS5_IJSH_SG_SH_EEENS5_IJNSX_ISH_SC_EENSX_ISG_SC_EEEEESJ_SK_SJ_SK_NS1I_6fusion15FusionCallbacksIS1M_NS1R_17LinearCombinationISJ_fSJ_fLNS_15FloatRoundStyleE2EEES1N_S1Q_JEEENS4_5SM1004TMEM4LOAD26SM100_TMEM_LOAD_32dp32b16xENS4_13SM90_TMA_LOADENS16_INS17_ILi1ELi4ELi3EEES1A_NSX_INS5_IJS1B_SG_EEENS5_IJSG_SC_EEEEEEENS4_39AutoVectorizingCopyWithAssumedAlignmentILi128EEENS4_14SM90_TMA_STOREES26_S28_S28_EEEvvEEEEvNT_6ParamsE,@"STO_CUDA_ENTRY STV_DEFAULT"
_ZN7cutlass13device_kernelINS_4gemm6kernel13GemmUniversalIN4cute5tupleIJiiiiEEENS1_10collective13CollectiveMmaINS1_35MainloopSm100TmaUmmaWarpSpecializedILi44ELi2ELi4ENS5_IJNS4_1CILi2EEENSA_ILi1EEESC_EEEEENS5_IJNSA_ILi128EEENSA_ILi32EEENSA_ILi64EEEEEENS_12float_e4m3_tENS5_IJlSC_lEEESJ_SK_NS4_8TiledMMAINS4_8MMA_AtomIJNS4_10MMA_TraitsINS4_25SM100_MMA_F8F6F4_2x1SM_SSEJSJ_SJ_fSF_SG_NS4_17integral_constantINS4_4UMMA5MajorELSR_0EEESS_NSP_INSQ_7ScaleInELST_0EEESU_EEEEEENS4_6LayoutINS5_IJSC_SC_SC_EEENS5_IJNSA_ILi0EEESZ_SZ_EEEEENS5_IJNS4_10UnderscoreES12_S12_EEEEENS4_18SM100_TMA_2SM_LOADENS4_14ComposedLayoutINS4_7SwizzleILi2ELi4ELi3EEENS4_18smem_ptr_flag_bitsILi8EEENSX_INS5_IJNSA_ILi8EEESH_EEENS5_IJSH_SC_EEEEEEEvNS4_8identityES15_S1F_vS1G_EENS_8epilogue10collective18CollectiveEpilogueINS1I_23Sm100TmaWarpSpecializedILi1ELi1ELi16ELb0ELb0EEEJNS5_IJSH_SG_SH_EEENS5_IJNSX_ISH_SC_EENSX_ISG_SC_EEEEESJ_SK_SJ_SK_NS1I_6fusion15FusionCallbacksIS1M_NS1R_17LinearCombinationISJ_fSJ_fLNS_15FloatRoundStyleE2EEES1N_S1Q_JEEENS4_5SM1004TMEM4LOAD26SM100_TMEM_LOAD_32dp32b16xENS4_13SM90_TMA_LOADENS16_INS17_ILi1ELi4ELi3EEES1A_NSX_INS5_IJS1B_SG_EEENS5_IJSG_SC_EEEEEEENS4_39AutoVectorizingCopyWithAssumedAlignmentILi128EEENS4_14SM90_TMA_STOREES26_S28_S28_EEEvvEEEEvNT_6ParamsE:
[----:B------:R-:W1:Y:S01]  /*0000*/  LDC R1, c[0x0][0x37c] ;  /* 0x0000df00ff017b82 */ /* 0x000e620000000800 */
[----:B------:R-:W2:Y:S01]  /*0010*/  S2R R64, SR_TID.X ;  /* 0x0000000000407919 */ /* 0x000ea20000002100 */
[----:B------:R-:W3:Y:S06]  /*0020*/  LDCU.64 UR6, c[0x0][0x890] ;  /* 0x00011200ff0677ac */ /* 0x000eec0008000a00 */
[----:B------:R-:W4:Y:S01]  /*0030*/  S2UR UR37, SR_CgaCtaId ;  /* 0x00000000002579c3 */ /* 0x000f220000008800 */
[----:B------:R-:W-:Y:S02]  /*0040*/  PRMT R60, RZ, 0x7610, R60 ;  /* 0x00007610ff3c7816 */ /* 0x000fe4000000003c */
[----:B------:R-:W-:Y:S01]  /*0050*/  ELECT P1, URZ, PT ;  /* 0x0000000000ff782f */ /* 0x000fe20003820000 */
[----:B------:R-:W1:Y:S01]  /*0060*/  LDCU.64 UR40, c[0x0][0x358] ;  /* 0x00006b00ff2877ac */ /* 0x000e620008000a00 */
[----:B---3--:R-:W-:-:S04]  /*0070*/  UISETP.NE.U32.AND UP0, UPT, UR6, URZ, UPT ;  /* 0x000000ff0600728c */ /* 0x008fc8000bf05070 */
[----:B------:R-:W-:Y:S02]  /*0080*/  UISETP.NE.AND.EX UP0, UPT, UR7, URZ, UPT, UP0 ;  /* 0x000000ff0700728c */ /* 0x000fe4000bf05300 */
[----:B----4-:R-:W-:Y:S02]  /*0090*/  ULOP3.LUT UR5, UR37, 0x1, URZ, 0xc0, !UPT ;  /* 0x0000000125057892 */ /* 0x010fe4000f8ec0ff */
[----:B------:R-:W-:Y:S01]  /*00a0*/  ULOP3.LUT UR4, UR37, 0x1, URZ, 0x3c, !UPT ;  /* 0x0000000125047892 */ /* 0x000fe2000f8e3cff */
[----:B--2---:R-:W-:-:S05]  /*00b0*/  SHF.R.U32.HI R66, RZ, 0x5, R64 ;  /* 0x00000005ff427819 */ /* 0x004fca0000011640 */
[----:B------:R-:W2:Y:S02]  /*00c0*/  SHFL.IDX PT, R0, R66, RZ, 0x1f ;  /* 0x00001fff42007589 */ /* 0x000ea400000e0000 */
[----:B--2---:R-:W-:Y:S01]  /*00d0*/  R2UR UR10, R0 ;  /* 0x00000000000a72ca */ /* 0x004fe200000e0000 */
[----:B-1----:R-:W-:-:S14]  /*00e0*/  BRA.U UP0, `(.L_x_0) ;  /* 0x00000001002c7547 */ /* 0x002fdc000b800000 */
[----:B------:R-:W1:Y:S02]  /*00f0*/  LDCU.64 UR8, c[0x0][0x888] ;  /* 0x00011100ff0877ac */ /* 0x000e640008000a00 */
[----:B-1----:R-:W-:-:S04]  /*0100*/  UISETP.NE.U32.AND UP0, UPT, UR8, URZ, UPT ;  /* 0x000000ff0800728c */ /* 0x002fc8000bf05070 */
[----:B------:R-:W-:-:S09]  /*0110*/  UISETP.NE.AND.EX UP0, UPT, UR9, URZ, UPT, UP0 ;  /* 0x000000ff0900728c */ /* 0x000fd2000bf05300 */
[----:B------:R-:W-:Y:S05]  /*0120*/  BRA.U !UP0, `(.L_x_1) ;  /* 0x0000000108107547 */ /* 0x000fea000b800000 */
[----:B------:R-:W1:Y:S02]  /*0130*/  LDC.64 R34, c[0x0][0x888] ;  /* 0x00022200ff227b82 */ /* 0x000e640000000a00 */
[----:B-1----:R1:W5:Y:S01]  /*0140*/  LDG.E R34, desc[UR40][R34.64] ;  /* 0x0000002822227981 */ /* 0x002362000c1e1900 */
[----:B------:R-:W-:Y:S01]  /*0150*/  HFMA2 R60, -RZ, RZ, 0, 5.9604644775390625e-08 ;  /* 0x00000001ff3c7431 */ /* 0x000fe200000001ff */
[----:B------:R-:W-:Y:S05]  /*0160*/  BRA `(.L_x_0) ;  /* 0x00000000000c7947 */ /* 0x000fea0003800000 */
.L_x_1:
[----:B------:R-:W1:Y:S01]  /*0170*/  LDCU UR8, c[0x0][0x880] ;  /* 0x00011000ff0877ac */ /* 0x000e620008000800 */
[----:B------:R-:W-:Y:S01]  /*0180*/  HFMA2 R60, -RZ, RZ, 0, 5.9604644775390625e-08 ;  /* 0x00000001ff3c7431 */ /* 0x000fe200000001ff */
[----:B-1----:R-:W-:-:S07]  /*0190*/  MOV R34, UR8 ;  /* 0x0000000800227c02 */ /* 0x002fce0008000f00 */
.L_x_0:
[----:B------:R-:W2:Y:S02]  /*01a0*/  LDCU.64 UR8, c[0x0][0x8b0] ;  /* 0x00011600ff0877ac */ /* 0x000ea40008000a00 */
[----:B--2---:R-:W-:-:S04]  /*01b0*/  UISETP.NE.U32.AND UP0, UPT, UR8, URZ, UPT ;  /* 0x000000ff0800728c */ /* 0x004fc8000bf05070 */
[----:B------:R-:W-:-:S09]  /*01c0*/  UISETP.NE.AND.EX UP0, UPT, UR9, URZ, UPT, UP0 ;  /* 0x000000ff0900728c */ /* 0x000fd2000bf05300 */
[----:B------:R-:W-:Y:S05]  /*01d0*/  BRA.U UP0, `(.L_x_2) ;  /* 0x0000000100247547 */ /* 0x000fea000b800000 */
[----:B------:R-:W2:Y:S02]  /*01e0*/  LDCU.64 UR8, c[0x0][0x8a8] ;  /* 0x00011500ff0877ac */ /* 0x000ea40008000a00 */
[----:B--2---:R-:W-:-:S04]  /*01f0*/  UISETP.NE.U32.AND UP0, UPT, UR8, URZ, UPT ;  /* 0x000000ff0800728c */ /* 0x004fc8000bf05070 */
[----:B------:R-:W-:-:S09]  /*0200*/  UISETP.NE.AND.EX UP0, UPT, UR9, URZ, UPT, UP0 ;  /* 0x000000ff0900728c */ /* 0x000fd2000bf05300 */
[----:B------:R-:W-:Y:S05]  /*0210*/  BRA.U !UP0, `(.L_x_3) ;  /* 0x00000001080c7547 */ /* 0x000fea000b800000 */
[----:B------:R-:W2:Y:S02]  /*0220*/  LDC.64 R2, c[0x0][0x8a8] ;  /* 0x00022a00ff027b82 */ /* 0x000ea40000000a00 */
[----:B--2---:R2:W5:Y:S01]  /*0230*/  LDG.E R33, desc[UR40][R2.64] ;  /* 0x0000002802217981 */ /* 0x004562000c1e1900 */
[----:B------:R-:W-:Y:S05]  /*0240*/  BRA `(.L_x_2) ;  /* 0x0000000000087947 */ /* 0x000fea0003800000 */
.L_x_3:
[----:B------:R-:W2:Y:S02]  /*0250*/  LDCU UR8, c[0x0][0x8a0] ;  /* 0x00011400ff0877ac */ /* 0x000ea40008000800 */
[----:B--2---:R-:W-:Y:S02]  /*0260*/  MOV R33, UR8 ;  /* 0x0000000800217c02 */ /* 0x004fe40008000f00 */
.L_x_2:
[----:B------:R-:W-:Y:S01]  /*0270*/  IMAD.U32 R0, RZ, RZ, UR10 ;  /* 0x0000000aff007e24 */ /* 0x000fe2000f8e00ff */
[----:B------:R-:W-:Y:S04]  /*0280*/  BSSY.RECONVERGENT B0, `(.L_x_4) ;  /* 0x000000c000007945 */ /* 0x000fe80003800200 */
[C---:B------:R-:W-:Y:S02]  /*0290*/  ISETP.NE.OR P2, PT, R0.reuse, 0x1, !P1 ;  /* 0x000000010000780c */ /* 0x040fe40004f45670 */
[----:B------:R-:W-:-:S11]  /*02a0*/  ISETP.NE.OR P0, PT, R0, 0x3, !P1 ;  /* 0x000000030000780c */ /* 0x000fd60004f05670 */
[----:B------:R-:W-:Y:S05]  /*02b0*/  @P2 BRA `(.L_x_5) ;  /* 0x0000000000202947 */ /* 0x000fea0003800000 */
[----:B------:R-:W3:Y:S02]  /*02c0*/  LDCU.64 UR8, c[0x0][0x348] ;  /* 0x00006900ff0877ac */ /* 0x000ee40008000a00 */
[----:B---3--:R-:W-:Y:S02]  /*02d0*/  UIADD3 UR12, UP1, UPT, UR8, 0x80, URZ ;  /* 0x00000080080c7890 */ /* 0x008fe4000ff3e0ff */
[----:B------:R-:W-:Y:S02]  /*02e0*/  UIADD3 UR8, UP0, UPT, UR8, 0x180, URZ ;  /* 0x0000018008087890 */ /* 0x000fe4000ff1e0ff */
[----:B------:R-:W-:Y:S02]  /*02f0*/  UIADD3.X UR13, UPT, UPT, URZ, UR9, URZ, UP1, !UPT ;  /* 0x00000009ff0d7290 */ /* 0x000fe40008ffe4ff */
[----:B------:R-:W-:-:S07]  /*0300*/  UIADD3.X UR9, UPT, UPT, URZ, UR9, URZ, UP0, !UPT ;  /* 0x00000009ff097290 */ /* 0x000fce00087fe4ff */
[----:B------:R3:W-:Y:S02]  /*0310*/  UTMACCTL.PF [UR12] ;  /* 0x000000000c0079b9 */ /* 0x0007e40008040000 */
[----:B------:R3:W-:Y:S02]  /*0320*/  UTMACCTL.PF [UR8] ;  /* 0x00000000080079b9 */ /* 0x0007e40008040000 */
[----:B---3--:R-:W-:Y:S01]  /*0330*/  NOP ;  /* 0x0000000000007918 */ /* 0x008fe20000000000 */
.L_x_5:
[----:B------:R-:W-:Y:S05]  /*0340*/  BSYNC.RECONVERGENT B0 ;  /* 0x0000000000007941 */ /* 0x000fea0003800200 */
.L_x_4:
[----:B------:R-:W-:Y:S04]  /*0350*/  BSSY.RECONVERGENT B0, `(.L_x_6) ;  /* 0x000000a000007945 */ /* 0x000fe80003800200 */
        /* <DEDUP_REMOVED lines=9> */
.L_x_7:
[----:B------:R-:W-:Y:S05]  /*03f0*/  BSYNC.RECONVERGENT B0 ;  /* 0x0000000000007941 */ /* 0x000fea0003800200 */
.L_x_6:
[----:B------:R-:W3:Y:S01]  /*0400*/  LDCU.64 UR8, c[0x0][0x888] ;  /* 0x00011100ff0877ac */ /* 0x000ee20008000a00 */
[----:B------:R-:W-:Y:S02]  /*0410*/  UISETP.EQ.U32.AND UP1, UPT, UR6, URZ, UPT ;  /* 0x000000ff0600728c */ /* 0x000fe4000bf22070 */
[----:B------:R-:W-:Y:S02]  /*0420*/  UPLOP3.LUT UP5, UPT, UPT, UPT, UPT, 0x80, 0x8 ;  /* 0x000000000008789c */ /* 0x000fe40003faf070 */
[----:B---3--:R-:W-:-:S04]  /*0430*/  UISETP.NE.U32.AND UP0, UPT, UR8, URZ, UPT ;  /* 0x000000ff0800728c */ /* 0x008fc8000bf05070 */
[----:B------:R-:W-:-:S04]  /*0440*/  UISETP.NE.AND.EX UP0, UPT, UR9, URZ, UPT, UP0 ;  /* 0x000000ff0900728c */ /* 0x000fc8000bf05300 */
[----:B------:R-:W-:-:S04]  /*0450*/  UISETP.EQ.OR.EX UP2, UPT, UR7, URZ, !UP0, UP1 ;  /* 0x000000ff0700728c */ /* 0x000fc8000c742710 */
[----:B------:R-:W-:-:S05]  /*0460*/  UP2UR UR44, UPR, URZ, 0x4 ;  /* 0x00000004ff2c7883 */ /* 0x000fca0008000000 */
[----:B------:R-:W-:Y:S07]  /*0470*/  BRA.U !UP2, `(.L_x_8) ;  /* 0x000000010a207547 */ /* 0x000fee000b800000 */
[----:B------:R-:W-:Y:S01]  /*0480*/  UISETP.NE.U32.AND UP2, UPT, UR6, URZ, UPT ;  /* 0x000000ff0600728c */ /* 0x000fe2000bf45070 */
[----:B-----5:R-:W-:Y:S01]  /*0490*/  FSETP.NEU.AND P0, PT, R34, RZ, PT ;  /* 0x000000ff2200720b */ /* 0x020fe20003f0d000 */
[----:B------:R-:W-:Y:S02]  /*04a0*/  USEL UR6, URZ, 0xffffffff, UP0 ;  /* 0xffffffffff067887 */ /* 0x000fe40008000000 */
[----:B------:R-:W-:-:S10]  /*04b0*/  UISETP.NE.AND.EX UP2, UPT, UR7, URZ, UPT, UP2 ;  /* 0x000000ff0700728c */ /* 0x000fd4000bf45320 */
[----:B------:R-:W-:Y:S01]  /*04c0*/  VOTEU.ANY UP1, P0 ;  /* 0x0000000000ff7886 */ /* 0x000fe20000020100 */
[----:B------:R-:W-:-:S04]  /*04d0*/  @!UP2 USEL UR6, URZ, 0xffffffff, UP1 ;  /* 0xffffffffff06a887 */ /* 0x000fc80008800000 */
[----:B------:R-:W-:-:S04]  /*04e0*/  ULOP3.LUT UR6, UR6, 0x1, URZ, 0xc0, !UPT ;  /* 0x0000000106067892 */ /* 0x000fc8000f8ec0ff */
[----:B------:R-:W-:-:S11]  /*04f0*/  UISETP.NE.U32.AND UP5, UPT, UR6, 0x1, UPT ;  /* 0x000000010600788c */ /* 0x000fd6000bfa5070 */
.L_x_8:
[----:B------:R-:W3:Y:S01]  /*0500*/  SHFL.IDX PT, R0, R66, RZ, 0x1f ;  /* 0x00001fff42007589 */ /* 0x000ee200000e0000 */
[----:B------:R-:W-:-:S04]  /*0510*/  UISETP.NE.AND UP1, UPT, UR10, 0x2, UPT ;  /* 0x000000020a00788c */ /* 0x000fc8000bf25270 */
[----:B------:R-:W-:Y:S02]  /*0520*/  UISETP.EQ.AND UP2, UPT, UR5, URZ, !UP1 ;  /* 0x000000ff0500728c */ /* 0x000fe4000cf42270 */
[----:B------:R-:W-:-:S04]  /*0530*/  USEL UR7, URZ, 0x1, UP1 ;  /* 0x00000001ff077887 */ /* 0x000fc80008800000 */
[----:B------:R-:W-:Y:S02]  /*0540*/  PLOP3.LUT P5, PT, P1, PT, UP2, 0x80, 0x8 ;  /* 0x000000000008781c */ /* 0x000fe40000faf028 */
[----:B---3--:R-:W-:-:S13]  /*0550*/  ISETP.NE.AND P0, PT, R0, RZ, PT ;  /* 0x000000ff0000720c */ /* 0x008fda0003f05270 */
[----:B------:R-:W-:Y:S05]  /*0560*/  @P0 BRA `(.L_x_9) ;  /* 0x0000000400900947 */ /* 0x000fea0003800000 */
[----:B------:R-:W-:Y:S01]  /*0570*/  ELECT P0, URZ, PT ;  /* 0x0000000000ff782f */ /* 0x000fe20003800000 */
[----:B------:R-:W-:-:S12]  /*0580*/  BSSY.RECONVERGENT B0, `(.L_x_9) ;  /* 0x0000062000007945 */ /* 0x000fd80003800200 */
[----:B------:R-:W-:Y:S05]  /*0590*/  @!P0 BRA `(.L_x_10) ;  /* 0x0000000400808947 */ /* 0x000fea0003800000 */
[----:B------:R-:W-:Y:S01]  /*05a0*/  UMOV UR8, 0x400 ;  /* 0x0000040000087882 */ /* 0x000fe20000000000 */
[----:B------:R-:W-:Y:S01]  /*05b0*/  UMOV UR6, 0x1 ;  /* 0x0000000100067882 */ /* 0x000fe20000000000 */
[----:B------:R-:W-:Y:S02]  /*05c0*/  ULEA UR8, UR37, UR8, 0x18 ;  /* 0x0000000825087291 */ /* 0x000fe4000f8ec0ff */
[----:B------:R-:W-:-:S04]  /*05d0*/  UIADD3 UR12, UPT, UPT, -UR6, 0x100000, URZ ;  /* 0x00100000060c7890 */ /* 0x000fc8000fffe1ff */
[----:B------:R-:W-:Y:S02]  /*05e0*/  USHF.L.U32 UR13, UR12, 0xb, URZ ;  /* 0x0000000b0c0d7899 */ /* 0x000fe400080006ff */
[----:B------:R-:W-:Y:S01]  /*05f0*/  USHF.L.U32 UR12, UR12, 0x1, URZ ;  /* 0x000000010c0c7899 */ /* 0x000fe200080006ff */
[----:B------:R-:W3:Y:S11]  /*0600*/  FENCE.VIEW.ASYNC.S ;  /* 0x00000000000073c6 */ /* 0x000ef60000000000 */
[----:B---3--:R3:W4:Y:S01]  /*0610*/  SYNCS.EXCH.64 URZ, [UR8], UR12 ;  /* 0x0000000c08ff75b2 */ /* 0x0087220008000100 */
[----:B------:R3:W1:Y:S01]  /*0620*/  SYNCS.EXCH.64 URZ, [UR8+0x160], UR12 ;  /* 0x0001600c08ff75b2 */ /* 0x0006620008000100 */
        /* <DEDUP_REMOVED lines=85> */
[----:B------:R3:W1:Y:S02]  /*0b80*/  SYNCS.EXCH.64 URZ, [UR8+0x2b8], UR12 ;  /* 0x0002b80c08ff75b2 */ /* 0x0006640008000100 */
[----:B---34-:R-:W-:Y:S01]  /*0b90*/  NOP ;  /* 0x0000000000007918 */ /* 0x018fe20000000000 */
.L_x_10:
[----:B------:R-:W-:Y:S05]  /*0ba0*/  BSYNC.RECONVERGENT B0 ;  /* 0x0000000000007941 */ /* 0x000fea0003800200 */
.L_x_9:
[----:B------:R-:W3:Y:S01]  /*0bb0*/  SHFL.IDX PT, R0, R66, RZ, 0x1f ;  /* 0x00001fff42007589 */ /* 0x000ee200000e0000 */
[----:B------:R-:W-:Y:S01]  /*0bc0*/  NOP ;  /* 0x0000000000007918 */ /* 0x000fe20000000000 */
[----:B---3--:R-:W-:-:S13]  /*0bd0*/  ISETP.NE.AND P0, PT, R0, 0x1, PT ;  /* 0x000000010000780c */ /* 0x008fda0003f05270 */
[----:B------:R-:W-:Y:S05]  /*0be0*/  @P0 BRA `(.L_x_11) ;  /* 0x00000000003c0947 */ /* 0x000fea0003800000 */
[----:B------:R-:W-:Y:S01]  /*0bf0*/  UMOV UR9, 0x400 ;  /* 0x0000040000097882 */ /* 0x000fe20000000000 */
[----:B------:R-:W-:Y:S01]  /*0c00*/  UMOV UR8, 0x20 ;  /* 0x0000002000087882 */ /* 0x000fe20000000000 */
[----:B------:R-:W-:Y:S01]  /*0c10*/  UMOV UR6, 0x80 ;  /* 0x0000008000067882 */ /* 0x000fe20000000000 */
[----:B------:R-:W-:Y:S02]  /*0c20*/  ULEA UR9, UR37, UR9, 0x18 ;  /* 0x0000000925097291 */ /* 0x000fe4000f8ec0ff */
[----:B------:R-:W-:-:S04]  /*0c30*/  UIADD3 UR12, UPT, UPT, -UR8, 0x100000, URZ ;  /* 0x00100000080c7890 */ /* 0x000fc8000fffe1ff */
[----:B------:R-:W-:Y:S02]  /*0c40*/  USHF.L.U32 UR13, UR12, 0xb, URZ ;  /* 0x0000000b0c0d7899 */ /* 0x000fe400080006ff */
[----:B------:R-:W-:Y:S02]  /*0c50*/  USHF.L.U32 UR12, UR12, 0x1, URZ ;  /* 0x000000010c0c7899 */ /* 0x000fe400080006ff */
[----:B------:R-:W-:-:S04]  /*0c60*/  UIADD3 UR14, UPT, UPT, -UR6, 0x100000, URZ ;  /* 0x00100000060e7890 */ /* 0x000fc8000fffe1ff */
[----:B------:R-:W-:Y:S02]  /*0c70*/  USHF.L.U32 UR15, UR14, 0xb, URZ ;  /* 0x0000000b0e0f7899 */ /* 0x000fe400080006ff */
[----:B------:R-:W-:Y:S01]  /*0c80*/  USHF.L.U32 UR14, UR14, 0x1, URZ ;  /* 0x000000010e0e7899 */ /* 0x000fe200080006ff */
[----:B------:R-:W-:Y:S01]  /*0c90*/  ELECT P0, URZ, PT ;  /* 0x0000000000ff782f */ /* 0x000fe20003800000 */
[----:B------:R-:W3:Y:S02]  /*0ca0*/  FENCE.VIEW.ASYNC.S ;  /* 0x00000000000073c6 */ /* 0x000ee40000000000 */
[----:B---3--:R3:W4:Y:S08]  /*0cb0*/  SYNCS.EXCH.64 URZ, [UR9+0x2c0], UR12 ;  /* 0x0002c00c09ff75b2 */ /* 0x0087300008000100 */
[----:B------:R3:W1:Y:S01]  /*0cc0*/  SYNCS.EXCH.64 URZ, [UR9+0x2c8], UR14 ;  /* 0x0002c80e09ff75b2 */ /* 0x0006620008000100 */
[----:B------:R-:W-:Y:S01]  /*0cd0*/  NOP ;  /* 0x0000000000007918 */ /* 0x000fe20000000000 */
.L_x_11:
[----:B------:R-:W2:Y:S01]  /*0ce0*/  SHFL.IDX PT, R0, R66, RZ, 0x1f ;  /* 0x00001fff42007589 */ /* 0x000ea200000e0000 */
[----:B------:R-:W-:Y:S01]  /*0cf0*/  NOP ;  /* 0x0000000000007918 */ /* 0x000fe20000000000 */
[----:B--2---:R-:W-:-:S13]  /*0d00*/  ISETP.NE.AND P0, PT, R0, 0x3, PT ;  /* 0x000000030000780c */ /* 0x004fda0003f05270 */
[----:B------:R-:W-:Y:S05]  /*0d10*/  @P0 BRA `(.L_x_12) ;  /* 0x00000000002c0947 */ /* 0x000fea0003800000 */
[----:B------:R-:W-:Y:S01]  /*0d20*/  UMOV UR8, 0x400 ;  /* 0x0000040000087882 */ /* 0x000fe20000000000 */
[----:B------:R-:W-:Y:S01]  /*0d30*/  UMOV UR6, 0x20 ;  /* 0x0000002000067882 */ /* 0x000fe20000000000 */
[----:B------:R-:W-:Y:S02]  /*0d40*/  ULEA UR8, UR37, UR8, 0x18 ;  /* 0x0000000825087291 */ /* 0x000fe4000f8ec0ff */
[----:B---3--:R-:W-:-:S04]  /*0d50*/  UIADD3 UR12, UPT, UPT, -UR6, 0x100000, URZ ;  /* 0x00100000060c7890 */ /* 0x008fc8000fffe1ff */
[----:B------:R-:W-:Y:S02]  /*0d60*/  USHF.L.U32 UR13, UR12, 0xb, URZ ;  /* 0x0000000b0c0d7899 */ /* 0x000fe400080006ff */
[----:B------:R-:W-:Y:S01]  /*0d70*/  USHF.L.U32 UR12, UR12, 0x1, URZ ;  /* 0x000000010c0c7899 */ /* 0x000fe200080006ff */
[----:B------:R-:W-:Y:S01]  /*0d80*/  ELECT P0, URZ, PT ;  /* 0x0000000000ff782f */ /* 0x000fe20003800000 */
[----:B------:R-:W2:Y:S10]  /*0d90*/  FENCE.VIEW.ASYNC.S ;  /* 0x00000000000073c6 */ /* 0x000eb40000000000 */
[----:B--2---:R2:W3:Y:S01]  /*0da0*/  SYNCS.EXCH.64 URZ, [UR8+0x2d0], UR12 ;  /* 0x0002d00c08ff75b2 */ /* 0x0044e20008000100 */
[----:B------:R2:W1:Y:S01]  /*0db0*/  SYNCS.EXCH.64 URZ, [UR8+0x2d8], UR12 ;  /* 0x0002d80c08ff75b2 */ /* 0x0004620008000100 */
[----:B------:R-:W-:Y:S01]  /*0dc0*/  NOP ;  /* 0x0000000000007918 */ /* 0x000fe20000000000 */
.L_x_12:
[----:B------:R-:W4:Y:S01]  /*0dd0*/  SHFL.IDX PT, R0, R66, RZ, 0x1f ;  /* 0x00001fff42007589 */ /* 0x000f2200000e0000 */
[----:B------:R-:W-:Y:S01]  /*0de0*/  NOP ;  /* 0x0000000000007918 */ /* 0x000fe20000000000 */
[----:B----4-:R-:W-:-:S13]  /*0df0*/  ISETP.NE.AND P0, PT, R0, 0x4, PT ;  /* 0x000000040000780c */ /* 0x010fda0003f05270 */
[----:B------:R-:W-:Y:S05]  /*0e00*/  @P0 BRA `(.L_x_13) ;  /* 0x0000000000480947 */ /* 0x000fea0003800000 */
[----:B---3--:R-:W-:Y:S01]  /*0e10*/  UMOV UR9, 0x1e0 ;  /* 0x000001e000097882 */ /* 0x008fe20000000000 */
[----:B--2---:R-:W-:Y:S01]  /*0e20*/  UMOV UR8, 0x400 ;  /* 0x0000040000087882 */ /* 0x004fe20000000000 */
[----:B------:R-:W-:Y:S01]  /*0e30*/  USEL UR9, UR9, 0x1a0, UP5 ;  /* 0x000001a009097887 */ /* 0x000fe2000a800000 */
        /* <DEDUP_REMOVED lines=9> */
[----:B------:R-:W2:Y:S02]  /*0ed0*/  FENCE.VIEW.ASYNC.S ;  /* 0x00000000000073c6 */ /* 0x000ea40000000000 */
[----:B--2---:R4:W2:Y:S08]  /*0ee0*/  SYNCS.EXCH.64 URZ, [UR8+0x2e0], UR12 ;  /* 0x0002e00c08ff75b2 */ /* 0x0048b00008000100 */
[----:B------:R4:W3:Y:S01]  /*0ef0*/  SYNCS.EXCH.64 URZ, [UR8+0x2f0], UR14 ;  /* 0x0002f00e08ff75b2 */ /* 0x0008e20008000100 */
[----:B------:R4:W1:Y:S01]  /*0f00*/  SYNCS.EXCH.64 URZ, [UR8+0x2e8], UR12 ;  /* 0x0002e80c08ff75b2 */ /* 0x0008620008000100 */
[----:B------:R4:W1:Y:S02]  /*0f10*/  SYNCS.EXCH.64 URZ, [UR8+0x2f8], UR14 ;  /* 0x0002f80e08ff75b2 */ /* 0x0008640008000100 */
[----:B----4-:R-:W-:Y:S01]  /*0f20*/  NOP ;  /* 0x0000000000007918 */ /* 0x010fe20000000000 */
.L_x_13:
[----:B------:R-:W4:Y:S01]  /*0f30*/  SHFL.IDX PT, R0, R66, RZ, 0x1f ;  /* 0x00001fff42007589 */ /* 0x000f2200000e0000 */
[----:B------:R-:W-:Y:S01]  /*0f40*/  NOP ;  /* 0x0000000000007918 */ /* 0x000fe20000000000 */
[----:B----4-:R-:W-:-:S13]  /*0f50*/  ISETP.NE.AND P0, PT, R0, 0x5, PT ;  /* 0x000000050000780c */ /* 0x010fda0003f05270 */
[----:B------:R-:W-:Y:S05]  /*0f60*/  @P0 BRA `(.L_x_14) ;  /* 0x0000000000540947 */ /* 0x000fea0003800000 */
[----:B---3--:R-:W-:Y:S01]  /*0f70*/  UMOV UR9, 0x400 ;  /* 0x0000040000097882 */ /* 0x008fe20000000000 */
[----:B--2---:R-:W-:Y:S01]  /*0f80*/  UMOV UR8, 0x1 ;  /* 0x0000000100087882 */ /* 0x004fe20000000000 */
        /* <DEDUP_REMOVED lines=13> */
[----:B------:R4:W1:Y:S01]  /*1060*/  SYNCS.EXCH.64 URZ, [UR9+0x328], UR14 ;  /* 0x0003280e09ff75b2 */ /* 0x0008620008000100 */
[----:B------:R4:W1:Y:S01]  /*1070*/  SYNCS.EXCH.64 URZ, [UR9+0x310], UR12 ;  /* 0x0003100c09ff75b2 */ /* 0x0008620008000100 */
[----:B------:R4:W1:Y:S01]  /*1080*/  SYNCS.EXCH.64 URZ, [UR9+0x330], UR14 ;  /* 0x0003300e09ff75b2 */ /* 0x0008620008000100 */
[----:B------:R4:W1:Y:S01]  /*1090*/  SYNCS.EXCH.64 URZ, [UR9+0x318], UR12 ;  /* 0x0003180c09ff75b2 */ /* 0x0008620008000100 */
[----:B------:R4:W1:Y:S02]  /*10a0*/  SYNCS.EXCH.64 URZ, [UR9+0x338], UR14 ;  /* 0x0003380e09ff75b2 */ /* 0x0008640008000100 */
[----:B----4-:R-:W-:Y:S01]  /*10b0*/  NOP ;  /* 0x0000000000007918 */ /* 0x010fe20000000000 */
.L_x_14:
[----:B------:R-:W4:Y:S01]  /*10c0*/  SHFL.IDX PT, R0, R66, RZ, 0x1f ;  /* 0x00001fff42007589 */ /* 0x000f2200000e0000 */
[----:B------:R-:W-:Y:S01]  /*10d0*/  ISETP.NE.OR P1, PT, RZ, UR10, !P1 ;  /* 0x0000000aff007c0c */ /* 0x000fe2000cf25670 */
[----:B------:R-:W-:Y:S01]  /*10e0*/  NOP ;  /* 0x0000000000007918 */ /* 0x000fe20000000000 */
[----:B----4-:R-:W-:-:S13]  /*10f0*/  ISETP.NE.AND P0, PT, R0, 0x3, PT ;  /* 0x000000030000780c */ /* 0x010fda0003f05270 */
[----:B------:R-:W-:Y:S05]  /*1100*/  @P0 BRA `(.L_x_15) ;  /* 0x0000000000340947 */ /* 0x000fea0003800000 */
[----:B--2---:R-:W-:Y:S01]  /*1110*/  UMOV UR8, 0x400 ;  /* 0x0000040000087882 */ /* 0x004fe20000000000 */
[----:B------:R-:W-:Y:S01]  /*1120*/  UMOV UR6, 0x20 ;  /* 0x0000002000067882 */ /* 0x000fe20000000000 */
[----:B------:R-:W-:Y:S02]  /*1130*/  ULEA UR8, UR37, UR8, 0x18 ;  /* 0x0000000825087291 */ /* 0x000fe4000f8ec0ff */
[----:B---3--:R-:W-:-:S04]  /*1140*/  UIADD3 UR12, UPT, UPT, -UR6, 0x100000, URZ ;  /* 0x00100000060c7890 */ /* 0x008fc8000fffe1ff */
[----:B------:R-:W-:Y:S02]  /*1150*/  USHF.L.U32 UR13, UR12, 0xb, URZ ;  /* 0x0000000b0c0d7899 */ /* 0x000fe400080006ff */
[----:B------:R-:W-:Y:S01]  /*1160*/  USHF.L.U32 UR12, UR12, 0x1, URZ ;  /* 0x000000010c0c7899 */ /* 0x000fe200080006ff */
[----:B------:R-:W-:Y:S01]  /*1170*/  ELECT P0, URZ, PT ;  /* 0x0000000000ff782f */ /* 0x000fe20003800000 */
[----:B------:R-:W2:Y:S10]  /*1180*/  FENCE.VIEW.ASYNC.S ;  /* 0x00000000000073c6 */ /* 0x000eb40000000000 */
[----:B--2---:R4:W2:Y:S01]  /*1190*/  SYNCS.EXCH.64 URZ, [UR8+0x340], UR12 ;  /* 0x0003400c08ff75b2 */ /* 0x0048a20008000100 */
[----:B------:R4:W3:Y:S01]  /*11a0*/  SYNCS.EXCH.64 URZ, [UR8+0x350], UR12 ;  /* 0x0003500c08ff75b2 */ /* 0x0008e20008000100 */
[----:B------:R4:W1:Y:S01]  /*11b0*/  SYNCS.EXCH.64 URZ, [UR8+0x348], UR12 ;  /* 0x0003480c08ff75b2 */ /* 0x0008620008000100 */
[----:B------:R4:W1:Y:S02]  /*11c0*/  SYNCS.EXCH.64 URZ, [UR8+0x358], UR12 ;  /* 0x0003580c08ff75b2 */ /* 0x0008640008000100 */
[----:B----4-:R-:W-:Y:S01]  /*11d0*/  NOP ;  /* 0x0000000000007918 */ /* 0x010fe20000000000 */
.L_x_15:
[----:B------:R-:W-:Y:S01]  /*11e0*/  VOTEU.ALL UP1, P1 ;  /* 0x0000000000ff7886 */ /* 0x000fe20000820000 */
[----:B--2---:R-:W2:Y:S01]  /*11f0*/  LDCU UR8, c[0x0][0x36c] ;  /* 0x00006d80ff0877ac */ /* 0x004ea20008000800 */
[----:B------:R-:W-:Y:S01]  /*1200*/  NOP ;  /* 0x0000000000007918 */ /* 0x000fe20000000000 */
[----:B------:R-:W-:Y:S01]  /*1210*/  LOP3.LUT R10, R64, 0x1f, RZ, 0xc0, !PT ;  /* 0x0000001f400a7812 */ /* 0x000fe200078ec0ff */
[----:B---3--:R-:W-:Y:S01]  /*1220*/  UMOV UR12, 0x20 ;  /* 0x00000020000c7882 */ /* 0x008fe20000000000 */
[----:B------:R-:W-:Y:S01]  /*1230*/  @!UP1 UMOV UR6, 0x400 ;  /* 0x0000040000069882 */ /* 0x000fe20000000000 */
[----:B------:R-:W-:-:S04]  /*1240*/  @!UP1 UIADD3 UR12, UPT, UPT, -UR12, 0x100000, URZ ;  /* 0x001000000c0c9890 */ /* 0x000fc8000fffe1ff */
[----:B------:R-:W-:Y:S02]  /*1250*/  @!UP1 USHF.L.U32 UR13, UR12, 0xb, URZ ;  /* 0x0000000b0c0d9899 */ /* 0x000fe400080006ff */
[----:B------:R-:W-:Y:S02]  /*1260*/  @!UP1 USHF.L.U32 UR12, UR12, 0x1, URZ ;  /* 0x000000010c0c9899 */ /* 0x000fe400080006ff */
[----:B------:R-:W-:Y:S01]  /*1270*/  @!UP1 ULEA UR6, UR37, UR6, 0x18 ;  /* 0x0000000625069291 */ /* 0x000fe2000f8ec0ff */
[----:B------:R-:W-:Y:S01]  /*1280*/  VOTEU.ALL UP1, P1 ;  /* 0x0000000000ff7886 */ /* 0x000fe20000820000 */
[----:B------:R-:W-:Y:S01]  /*1290*/  UISETP.NE.AND UP4, UPT, UR10, URZ, UPT ;  /* 0x000000ff0a00728c */ /* 0x000fe2000bf85270 */
[----:B------:R-:W3:Y:S09]  /*12a0*/  FENCE.VIEW.ASYNC.S ;  /* 0x00000000000073c6 */ /* 0x000ef20000000000 */
[----:B---3--:R3:W4:Y:S01]  /*12b0*/  @!UP1 SYNCS.EXCH.64 URZ, [UR6+0x360], UR12 ;  /* 0x0003600c06ff95b2 */ /* 0x0087220008000100 */
[----:B--2---:R-:W-:-:S09]  /*12c0*/  UISETP.EQ.U32.AND UP1, UPT, UR8, 0x1, UPT ;  /* 0x000000010800788c */ /* 0x004fd2000bf22070 */
[----:B------:R-:W-:Y:S05]  /*12d0*/  BRA.U !UP1, `(.L_x_16) ;  /* 0x0000000109087547 */ /* 0x000fea000b800000 */
[----:B-1--4-:R-:W-:Y:S01]  /*12e0*/  UCGABAR_ARV ;  /* 0x00000000000079c7 */ /* 0x012fe20008000000 */
[----:B------:R-:W-:Y:S05]  /*12f0*/  BRA `(.L_x_17) ;  /* 0x0000000000047947 */ /* 0x000fea0003800000 */
.L_x_16:
[----:B-1--4-:R-:W-:Y:S01]  /*1300*/  NOP ;  /* 0x0000000000007918 */ /* 0x012fe20000000000 */
.L_x_17:
[----:B------:R-:W1:Y:S01]  /*1310*/  S2R R59, SR_CTAID.Y ;  /* 0x00000000003b7919 */ /* 0x000e620000002600 */
[----:B------:R-:W-:-:S05]  /*1320*/  CS2R.32 R58, SR_CgaSize ;  /* 0x00000000003a7805 */ /* 0x000fca0000008a00 */
[----:B------:R-:W-:-:S05]  /*1330*/  IMAD R58, R58, -0xa0, RZ ;  /* 0xffffff603a3a7824 */ /* 0x000fca00078e02ff */
[----:B---3--:R-:W-:-:S14]  /*1340*/  R2UR UR6, R58 ;  /* 0x000000003a0672ca */ /* 0x008fdc00000e0000 */
[----:B------:R-:W2:Y:S01]  /*1350*/  LDCU UR6, c[0x0][UR6+0x2b4] ;  /* 0x00005680060677ac */ /* 0x000ea20008000800 */
[----:B------:R-:W-:-:S05]  /*1360*/  CS2R.32 R0, SR_CgaSize ;  /* 0x0000000000007805 */ /* 0x000fca0000008a00 */
[----:B------:R-:W-:-:S06]  /*1370*/  IMAD R0, R0, -0xa0, RZ ;  /* 0xffffff6000007824 */ /* 0x000fcc00078e02ff */
[----:B------:R-:W3:Y:S01]  /*1380*/  LDC R0, c[0x0][R0+0x2a4] ;  /* 0x0000a90000007b82 */ /* 0x000ee20000000800 */
[----:B------:R-:W-:Y:S01]  /*1390*/  PRMT R8, RZ, 0x7610, R8 ;  /* 0x00007610ff087816 */ /* 0x000fe20000000008 */
[----:B------:R-:W4:Y:S01]  /*13a0*/  S2R R9, SR_CTAID.X ;  /* 0x0000000000097919 */ /* 0x000f220000002500 */
[----:B------:R-:W-:-:S05]  /*13b0*/  CS2R.32 R58, SR_CgaSize ;  /* 0x00000000003a7805 */ /* 0x000fca0000008a00 */
[----:B------:R-:W-:-:S05]  /*13c0*/  IMAD R58, R58, -0xa0, RZ ;  /* 0xffffff603a3a7824 */ /* 0x000fca00078e02ff */
[----:B------:R-:W-:-:S14]  /*13d0*/  R2UR UR8, R58 ;  /* 0x000000003a0872ca */ /* 0x000fdc00000e0000 */
[----:B------:R-:W3:Y:S01]  /*13e0*/  LDCU UR8, c[0x0][UR8+0x2b0] ;  /* 0x00005600080877ac */ /* 0x000ee20008000800 */
[----:B------:R-:W-:Y:S01]  /*13f0*/  UISETP.NE.AND UP2, UPT, UR10, 0x2, UPT ;  /* 0x000000020a00788c */ /* 0x000fe2000bf45270 */
[----:B------:R-:W2:Y:S01]  /*1400*/  LDC R11, c[0x0][0xb24] ;  /* 0x0002c900ff0b7b82 */ /* 0x000ea20000000800 */
[----:B------:R-:W-:-:S05]  /*1410*/  CS2R.32 R2, SR_CgaSize ;  /* 0x0000000000027805 */ /* 0x000fca0000008a00 */
[----:B------:R-:W-:-:S06]  /*1420*/  IMAD R2, R2, -0xa0, RZ ;  /* 0xffffff6002027824 */ /* 0x000fcc00078e02ff */
[----:B------:R-:W3:Y:S08]  /*1430*/  LDC R2, c[0x0][R2+0x2a0] ;  /* 0x0000a80002027b82 */ /* 0x000ef00000000800 */
[----:B------:R-:W3:Y:S01]  /*1440*/  LDC R26, c[0x0][0xb24] ;  /* 0x0002c900ff1a7b82 */ /* 0x000ee20000000800 */
[----:B-1----:R-:W-:-:S07]  /*1450*/  I2FP.F32.U32 R56, R59 ;  /* 0x0000003b00387245 */ /* 0x002fce0000201000 */
[----:B------:R-:W1:Y:S01]  /*1460*/  S2UR UR36, SR_CTAID.Z ;  /* 0x00000000002479c3 */ /* 0x000e620000002700 */
[----:B--2---:R-:W-:Y:S01]  /*1470*/  ISETP.GE.AND P0, PT, R11, 0x1, PT ;  /* 0x000000010b00780c */ /* 0x004fe20003f06270 */
[----:B----4-:R-:W-:Y:S01]  /*1480*/  IMAD.MOV.U32 R58, RZ, RZ, R9 ;  /* 0x000000ffff3a7224 */ /* 0x010fe200078e0009 */
[----:B------:R-:W-:Y:S01]  /*1490*/  I2FP.F32.U32 R57, R9 ;  /* 0x0000000900397245 */ /* 0x000fe20000201000 */
[----:B------:R-:W-:Y:S01]  /*14a0*/  FMUL R56, R56, UR6 ;  /* 0x0000000638387c20 */ /* 0x000fe20008400000 */
[----:B------:R-:W2:Y:S03]  /*14b0*/  LDCU UR6, c[0x0][0xb30] ;  /* 0x00016600ff0677ac */ /* 0x000ea60008000800 */
[----:B---3--:R-:W-:Y:S02]  /*14c0*/  FMUL R57, R57, UR8 ;  /* 0x0000000839397c20 */ /* 0x008fe40008400000 */
[----:B------:R-:W3:Y:S08]  /*14d0*/  F2I.U32.TRUNC.NTZ R56, R56 ;  /* 0x0000003800387305 */ /* 0x000ef0000020f000 */
[----:B------:R-:W4:Y:S01]  /*14e0*/  F2I.U32.TRUNC.NTZ R57, R57 ;  /* 0x0000003900397305 */ /* 0x000f22000020f000 */
[----:B--2---:R-:W-:Y:S01]  /*14f0*/  UISETP.NE.AND UP3, UPT, UR6, 0x1, UPT ;  /* 0x000000010600788c */ /* 0x004fe2000bf65270 */
[----:B---3--:R-:W-:-:S05]  /*1500*/  IADD3 R56, PT, PT, -R56, RZ, RZ ;  /* 0x000000ff38387210 */ /* 0x008fca0007ffe1ff */
[----:B------:R-:W-:Y:S01]  /*1510*/  IMAD R56, R0, R56, R59 ;  /* 0x0000003800387224 */ /* 0x000fe200078e023b */
[----:B------:R-:W-:Y:S01]  /*1520*/  PRMT R0, RZ, 0x7610, R0 ;  /* 0x00007610ff007816 */ /* 0x000fe20000000000 */
[----:B----4-:R-:W-:-:S04]  /*1530*/  IMAD.MOV R57, RZ, RZ, -R57 ;  /* 0x000000ffff397224 */ /* 0x010fc800078e0a39 */
[----:B------:R-:W-:Y:S01]  /*1540*/  IMAD R57, R2, R57, R9 ;  /* 0x0000003902397224 */ /* 0x000fe200078e0209 */
[----:B-1----:R-:W-:Y:S06]  /*1550*/  BRA.U UP4, `(.L_x_18) ;  /* 0x0000000104247547 */ /* 0x002fec000b800000 */
[----:B------:R-:W-:Y:S01]  /*1560*/  ISETP.NE.AND P1, PT, R56, RZ, PT ;  /* 0x000000ff3800720c */ /* 0x000fe20003f25270 */
[----:B------:R-:W-:Y:S01]  /*1570*/  IMAD.MOV.U32 R0, RZ, RZ, 0x3 ;  /* 0x00000003ff007424 */ /* 0x000fe200078e00ff */
[C---:B------:R-:W-:Y:S02]  /*1580*/  LOP3.LUT R2, R57.reuse, 0xfffffffe, RZ, 0xc0, !PT ;  /* 0xfffffffe39027812 */ /* 0x040fe400078ec0ff */
[----:B------:R-:W-:Y:S02]  /*1590*/  ISETP.LT.U32.OR P1, PT, R57, 0x2, !P1 ;  /* 0x000000023900780c */ /* 0x000fe40004f21470 */
[----:B------:R-:W-:Y:S02]  /*15a0*/  SHF.L.U32 R0, R0, R2, RZ ;  /* 0x0000000200007219 */ /* 0x000fe400000006ff */
[----:B------:R-:W-:Y:S02]  /*15b0*/  SEL R4, RZ, 0x1, !P1 ;  /* 0x00000001ff047807 */ /* 0x000fe40004800000 */
[----:B------:R-:W-:-:S05]  /*15c0*/  SEL R3, RZ, 0x2, !P1 ;  /* 0x00000002ff037807 */ /* 0x000fca0004800000 */
[----:B------:R-:W-:-:S05]  /*15d0*/  IMAD.IADD R3, R4, 0x1, R3 ;  /* 0x0000000104037824 */ /* 0x000fca00078e0203 */
[----:B------:R-:W-:Y:S02]  /*15e0*/  PRMT R8, R3, 0x7610, R8 ;  /* 0x0000761003087816 */ /* 0x000fe40000000008 */
.L_x_18:
[----:B------:R-:W-:Y:S05]  /*15f0*/  @!P0 BRA `(.L_x_19) ;  /* 0x0000000000b88947 */ /* 0x000fea0003800000 */
[----:B------:R-:W1:Y:S01]  /*1600*/  LDC.64 R4, c[0x0][0xb18] ;  /* 0x0002c600ff047b82 */ /* 0x000e620000000a00 */
[----:B------:R-:W-:-:S07]  /*1610*/  ISETP.NE.AND P0, PT, R11, 0x1, PT ;  /* 0x000000010b00780c */ /* 0x000fce0003f05270 */
[----:B------:R-:W2:Y:S08]  /*1620*/  LDC R58, c[0x0][0xb0c] ;  /* 0x0002c300ff3a7b82 */ /* 0x000eb00000000800 */
[----:B------:R-:W3:Y:S08]  /*1630*/  LDC R14, c[0x0][0x370] ;  /* 0x0000dc00ff0e7b82 */ /* 0x000ef00000000800 */
[----:B------:R-:W4:Y:S01]  /*1640*/  LDC R13, c[0x0][0x374] ;  /* 0x0000dd00ff0d7b82 */ /* 0x000f220000000800 */
[----:B-1----:R-:W-:-:S07]  /*1650*/  ISETP.NE.AND P1, PT, R4, 0x1, PT ;  /* 0x000000010400780c */ /* 0x002fce0003f25270 */
[----:B------:R-:W3:Y:S01]  /*1660*/  LDC.64 R6, c[0x0][0xb10] ;  /* 0x0002c400ff067b82 */ /* 0x000ee20000000a00 */
[----:B--2---:R-:W-:-:S07]  /*1670*/  ISETP.NE.AND P2, PT, R58, 0x1, PT ;  /* 0x000000013a00780c */ /* 0x004fce0003f45270 */
[----:B------:R-:W1:Y:S08]  /*1680*/  LDC R12, c[0x0][0xb20] ;  /* 0x0002c800ff0c7b82 */ /* 0x000e700000000800 */
[----:B------:R-:W2:Y:S01]  /*1690*/  LDC.64 R2, c[0x0][0xb28] ;  /* 0x0002ca00ff027b82 */ /* 0x000ea20000000a00 */
[----:B----4-:R-:W-:-:S04]  /*16a0*/  IMAD.HI.U32 R15, R13, R5, RZ ;  /* 0x000000050d0f7227 */ /* 0x010fc800078e00ff */
[----:B------:R-:W-:-:S04]  /*16b0*/  IMAD.HI.U32 R5, R59, R5, RZ ;  /* 0x000000053b057227 */ /* 0x000fc800078e00ff */
[----:B---3--:R-:W-:-:S05]  /*16c0*/  IMAD.HI.U32 R16, R14, R6, RZ ;  /* 0x000000060e107227 */ /* 0x008fca00078e00ff */
[-C--:B------:R-:W-:Y:S01]  /*16d0*/  @P2 SHF.R.U32.HI R14, RZ, R7.reuse, R16 ;  /* 0x00000007ff0e2219 */ /* 0x080fe20000011610 */
[----:B------:R-:W-:Y:S01]  /*16e0*/  IMAD.HI.U32 R16, R9, R6, RZ ;  /* 0x0000000609107227 */ /* 0x000fe200078e00ff */
[-C--:B-1----:R-:W-:Y:S02]  /*16f0*/  @P1 SHF.R.U32.HI R13, RZ, R12.reuse, R15 ;  /* 0x0000000cff0d1219 */ /* 0x082fe4000001160f */
[----:B------:R-:W-:Y:S02]  /*1700*/  SHF.R.U32.HI R5, RZ, R12, R5 ;  /* 0x0000000cff057219 */ /* 0x000fe40000011605 */
[----:B------:R-:W-:Y:S02]  /*1710*/  SHF.R.U32.HI R16, RZ, R7, R16 ;  /* 0x00000007ff107219 */ /* 0x000fe40000011610 */
[----:B------:R-:W-:Y:S01]  /*1720*/  SEL R5, R59, R5, !P1 ;  /* 0x000000053b057207 */ /* 0x000fe20004800000 */
[----:B--2---:R-:W-:Y:S01]  /*1730*/  IMAD.HI.U32 R15, R13, R2, RZ ;  /* 0x000000020d0f7227 */ /* 0x004fe200078e00ff */
[----:B------:R-:W-:-:S03]  /*1740*/  SEL R16, R9, R16, !P2 ;  /* 0x0000001009107207 */ /* 0x000fc60005000000 */
[----:B------:R-:W-:Y:S01]  /*1750*/  IMAD.HI.U32 R6, R14, R2, RZ ;  /* 0x000000020e067227 */ /* 0x000fe200078e00ff */
[----:B------:R-:W-:-:S04]  /*1760*/  @P0 SHF.R.U32.HI R13, RZ, R3, R15 ;  /* 0x00000003ff0d0219 */ /* 0x000fc8000001160f */
[----:B------:R-:W-:Y:S01]  /*1770*/  @P0 SHF.R.U32.HI R14, RZ, R3, R6 ;  /* 0x00000003ff0e0219 */ /* 0x000fe20000011606 */
[----:B------:R-:W-:-:S04]  /*1780*/  IMAD R13, R13, R11, RZ ;  /* 0x0000000b0d0d7224 */ /* 0x000fc800078e02ff */
[----:B------:R-:W-:Y:S01]  /*1790*/  IMAD R6, R14, R11, RZ ;  /* 0x0000000b0e067224 */ /* 0x000fe200078e02ff */
[----:B------:R-:W-:-:S04]  /*17a0*/  ISETP.GE.AND P1, PT, R5, R13, PT ;  /* 0x0000000d0500720c */ /* 0x000fc80003f26270 */
[----:B------:R-:W-:Y:S01]  /*17b0*/  ISETP.GE.OR P1, PT, R16, R6, P1 ;  /* 0x000000061000720c */ /* 0x000fe20000f26670 */
[----:B------:R-:W-:-:S05]  /*17c0*/  IMAD.HI.U32 R6, R5, R2, RZ ;  /* 0x0000000205067227 */ /* 0x000fca00078e00ff */
[----:B------:R-:W-:-:S04]  /*17d0*/  SHF.R.U32.HI R6, RZ, R3, R6 ;  /* 0x00000003ff067219 */ /* 0x000fc80000011606 */
[----:B------:R-:W-:-:S03]  /*17e0*/  SEL R6, R5, R6, !P0 ;  /* 0x0000000605067207 */ /* 0x000fc60004000000 */
[----:B------:R-:W-:Y:S01]  /*17f0*/  @!P1 IMAD.HI.U32 R7, R16, R2, RZ ;  /* 0x0000000210079227 */ /* 0x000fe200078e00ff */
[----:B------:R-:W-:-:S04]  /*1800*/  IADD3 R2, PT, PT, -R6, RZ, RZ ;  /* 0x000000ff06027210 */ /* 0x000fc80007ffe1ff */
[----:B------:R-:W-:Y:S01]  /*1810*/  @!P1 SHF.R.U32.HI R3, RZ, R3, R7 ;  /* 0x00000003ff039219 */ /* 0x000fe20000011607 */
[----:B------:R-:W-:Y:S01]  /*1820*/  IMAD R2, R11, R2, R5 ;  /* 0x000000020b027224 */ /* 0x000fe200078e0205 */
[----:B------:R-:W-:Y:S02]  /*1830*/  IADD3 R7, PT, PT, -R5, RZ, RZ ;  /* 0x000000ff05077210 */ /* 0x000fe40007ffe1ff */
[----:B------:R-:W-:-:S03]  /*1840*/  @!P1 SEL R3, R16, R3, !P0 ;  /* 0x0000000310039207 */ /* 0x000fc60004000000 */
[----:B------:R-:W-:Y:S02]  /*1850*/  IMAD R7, R4, R7, R59 ;  /* 0x0000000704077224 */ /* 0x000fe400078e023b */
[--C-:B------:R-:W-:Y:S02]  /*1860*/  @!P1 IMAD.IADD R6, R6, 0x1, -R3.reuse ;  /* 0x0000000106069824 */ /* 0x100fe400078e0a03 */
[----:B------:R-:W-:Y:S01]  /*1870*/  @!P1 IMAD R3, R2, R14, R3 ;  /* 0x0000000e02039224 */ /* 0x000fe200078e0203 */
[----:B------:R-:W-:Y:S01]  /*1880*/  IADD3 R2, PT, PT, -R16, RZ, RZ ;  /* 0x000000ff10027210 */ /* 0x000fe20007ffe1ff */
[----:B------:R-:W-:Y:S02]  /*1890*/  @!P1 IMAD R5, R6, R11, R16 ;  /* 0x0000000b06059224 */ /* 0x000fe400078e0210 */
[----:B------:R-:W-:Y:S02]  /*18a0*/  @!P1 IMAD.MOV.U32 R16, RZ, RZ, R3 ;  /* 0x000000ffff109224 */ /* 0x000fe400078e0003 */
[----:B------:R-:W-:-:S02]  /*18b0*/  IMAD R2, R58, R2, R9 ;  /* 0x000000023a027224 */ /* 0x000fc400078e0209 */
[----:B------:R-:W-:Y:S02]  /*18c0*/  IMAD R59, R5, R4, R7 ;  /* 0x00000004053b7224 */ /* 0x000fe400078e0207 */
[----:B------:R-:W-:Y:S02]  /*18d0*/  IMAD R58, R16, R58, R2 ;  /* 0x0000003a103a7224 */ /* 0x000fe400078e0202 */
.L_x_19:
[----:B------:R-:W-:Y:S05]  /*18e0*/  BRA.U UP3, `(.L_x_20) ;  /* 0x0000000103407547 */ /* 0x000fea000b800000 */
[----:B------:R-:W1:Y:S08]  /*18f0*/  LDC.64 R4, c[0x0][0xb10] ;  /* 0x0002c400ff047b82 */ /* 0x000e700000000a00 */
[----:B------:R-:W2:Y:S08]  /*1900*/  LDC.64 R2, c[0x0][0xb18] ;  /* 0x0002c600ff027b82 */ /* 0x000eb00000000a00 */
[----:B------:R-:W3:Y:S08]  /*1910*/  LDC R6, c[0x0][0xb20] ;  /* 0x0002c800ff067b82 */ /* 0x000ef00000000800 */
[----:B------:R-:W4:Y:S01]  /*1920*/  LDC R7, c[0x0][0xb0c] ;  /* 0x0002c300ff077b82 */ /* 0x000f220000000800 */
[----:B-1----:R-:W-:-:S05]  /*1930*/  IMAD.HI.U32 R4, R58, R4, RZ ;  /* 0x000000043a047227 */ /* 0x002fca00078e00ff */
[----:B------:R-:W-:Y:S01]  /*1940*/  SHF.R.U32.HI R4, RZ, R5, R4 ;  /* 0x00000005ff047219 */ /* 0x000fe20000011604 */
[----:B--2---:R-:W-:Y:S01]  /*1950*/  IMAD.HI.U32 R3, R59, R3, RZ ;  /* 0x000000033b037227 */ /* 0x004fe200078e00ff */
[----:B------:R-:W-:-:S04]  /*1960*/  ISETP.NE.AND P0, PT, R2, 0x1, PT ;  /* 0x000000010200780c */ /* 0x000fc80003f05270 */
[----:B---3--:R-:W-:-:S04]  /*1970*/  SHF.R.U32.HI R3, RZ, R6, R3 ;  /* 0x00000006ff037219 */ /* 0x008fc80000011603 */
[----:B------:R-:W-:Y:S02]  /*1980*/  SEL R3, R59, R3, !P0 ;  /* 0x000000033b037207 */ /* 0x000fe40004000000 */
[----:B----4-:R-:W-:-:S04]  /*1990*/  ISETP.NE.AND P1, PT, R7, 0x1, PT ;  /* 0x000000010700780c */ /* 0x010fc80003f25270 */
[----:B------:R-:W-:-:S05]  /*19a0*/  SEL R5, R58, R4, !P1 ;  /* 0x000000043a057207 */ /* 0x000fca0004800000 */
[----:B------:R-:W-:Y:S02]  /*19b0*/  IMAD.IADD R4, R3, 0x1, -R5 ;  /* 0x0000000103047824 */ /* 0x000fe400078e0a05 */
[----:B------:R-:W-:Y:S02]  /*19c0*/  IMAD.IADD R3, R5, 0x1, -R3 ;  /* 0x0000000105037824 */ /* 0x000fe400078e0a03 */
[----:B------:R-:W-:Y:S02]  /*19d0*/  IMAD R58, R4, R7, R58 ;  /* 0x00000007043a7224 */ /* 0x000fe400078e023a */
[----:B------:R-:W-:Y:S02]  /*19e0*/  IMAD R59, R3, R2, R59 ;  /* 0x00000002033b7224 */ /* 0x000fe400078e023b */
.L_x_20:
[----:B------:R-:W-:Y:S05]  /*19f0*/  BRA.U !UP1, `(.L_x_21) ;  /* 0x00000001090c7547 */ /* 0x000fea000b800000 */
[----:B------:R-:W-:Y:S01]  /*1a00*/  UCGABAR_WAIT ;  /* 0x0000000000007dc7 */ /* 0x000fe20008000000 */
[----:B------:R-:W-:Y:S01]  /*1a10*/  CCTL.IVALL ;  /* 0x00000000ff00798f */ /* 0x000fe20002000000 */
[----:B------:R-:W-:Y:S05]  /*1a20*/  BRA `(.L_x_22) ;  /* 0x0000000000047947 */ /* 0x000fea0003800000 */
.L_x_21:
[----:B------:R-:W-:Y:S06]  /*1a30*/  BAR.SYNC.DEFER_BLOCKING 0x0 ;  /* 0x0000000000007b1d */ /* 0x000fec0000010000 */
.L_x_22:
[----:B------:R-:W-:Y:S05]  /*1a40*/  BRA.U UP2, `(.L_x_23) ;  /* 0x0000002902547547 */ /* 0x000fea000b800000 */
[----:B------:R-:W1:Y:S01]  /*1a50*/  LDCU UR15, c[0x0][0x38c] ;  /* 0x00007180ff0f77ac */ /* 0x000e620008000800 */
[----:B------:R-:W2:Y:S01]  /*1a60*/  LDC R8, c[0x0][0x370] ;  /* 0x0000dc00ff087b82 */ /* 0x000ea20000000800 */
[C---:B------:R-:W-:Y:S01]  /*1a70*/  IMAD.SHL.U32 R17, R9.reuse, 0x10, RZ ;  /* 0x0000001009117824 */ /* 0x040fe200078e00ff */
[----:B------:R-:W-:Y:S01]  /*1a80*/  PLOP3.LUT P1, PT, PT, PT, UP5, 0x80, 0x8 ;  /* 0x000000000008781c */ /* 0x000fe20003f2f058 */
[----:B------:R-:W-:Y:S01]  /*1a90*/  UISETP.NE.AND UP1, UPT, UR10, URZ, UPT ;  /* 0x000000ff0a00728c */ /* 0x000fe2000bf25270 */
[----:B------:R-:W-:Y:S01]  /*1aa0*/  ISETP.NE.AND P4, PT, R10, RZ, P5 ;  /* 0x000000ff0a00720c */ /* 0x000fe20002f85270 */
[----:B------:R-:W-:Y:S01]  /*1ab0*/  IMAD.SHL.U32 R16, R9, 0x40, RZ ;  /* 0x0000004009107824 */ /* 0x000fe200078e00ff */
[----:B------:R-:W-:Y:S01]  /*1ac0*/  PLOP3.LUT P1, PT, P1, PT, PT, 0x8, 0x80 ;  /* 0x000000000080781c */ /* 0x000fe20000f2e170 */
[----:B------:R-:W-:Y:S01]  /*1ad0*/  IMAD.MOV.U32 R15, RZ, RZ, 0x1 ;  /* 0x00000001ff0f7424 */ /* 0x000fe200078e00ff */
[----:B------:R-:W3:Y:S01]  /*1ae0*/  LDC R0, c[0x0][0x374] ;  /* 0x0000dd00ff007b82 */ /* 0x000ee20000000800 */
[----:B------:R-:W-:Y:S01]  /*1af0*/  IMAD.MOV.U32 R14, RZ, RZ, RZ ;  /* 0x000000ffff0e7224 */ /* 0x000fe200078e00ff */
[----:B------:R-:W-:Y:S01]  /*1b00*/  CS2R R12, SRZ ;  /* 0x00000000000c7805 */ /* 0x000fe2000001ff00 */
[----:B------:R-:W-:Y:S01]  /*1b10*/  IMAD.MOV.U32 R11, RZ, RZ, 0x1 ;  /* 0x00000001ff0b7424 */ /* 0x000fe200078e00ff */
[----:B------:R-:W-:Y:S01]  /*1b20*/  LOP3.LUT R17, R17, 0x10, RZ, 0xc0, !PT ;  /* 0x0000001011117812 */ /* 0x000fe200078ec0ff */
[----:B------:R-:W4:Y:S01]  /*1b30*/  LDCU.64 UR24, c[0x0][0x348] ;  /* 0x00006900ff1877ac */ /* 0x000f220008000a00 */
[----:B-1----:R-:W-:-:S02]  /*1b40*/  UIADD3 UR4, UPT, UPT, UR15, 0x3f, URZ ;  /* 0x0000003f0f047890 */ /* 0x002fc4000fffe0ff */
[----:B------:R-:W-:Y:S02]  /*1b50*/  USEL UR7, UR7, 0x2, UP1 ;  /* 0x0000000207077887 */ /* 0x000fe40008800000 */
[----:B------:R-:W-:Y:S01]  /*1b60*/  USHF.R.S32.HI UR22, URZ, 0x1f, UR4 ;  /* 0x0000001fff167899 */ /* 0x000fe20008011404 */
[----:B------:R-:W-:-:S03]  /*1b70*/  UMOV UR13, URZ ;  /* 0x000000ff000d7c82 */ /* 0x000fc60008000000 */
[----:B------:R-:W-:Y:S02]  /*1b80*/  ULEA.HI UR22, UR22, UR4, URZ, 0x6 ;  /* 0x0000000416167291 */ /* 0x000fe4000f8f30ff */
[----:B------:R-:W-:Y:S02]  /*1b90*/  UIADD3 UR4, UPT, UPT, UR15, -0x1, URZ ;  /* 0xffffffff0f047890 */ /* 0x000fe4000fffe0ff */
[----:B------:R-:W-:Y:S02]  /*1ba0*/  USHF.R.S32.HI UR22, URZ, 0x6, UR22 ;  /* 0x00000006ff167899 */ /* 0x000fe40008011416 */
[----:B------:R-:W-:Y:S02]  /*1bb0*/  UISETP.GE.U32.AND UP2, UPT, UR4, -0x7f, UPT ;  /* 0xffffff810400788c */ /* 0x000fe4000bf46070 */
[----:B------:R-:W-:Y:S02]  /*1bc0*/  UISETP.LT.U32.AND UP0, UPT, UR22, 0x2c, UPT ;  /* 0x0000002c1600788c */ /* 0x000fe4000bf01070 */
[----:B------:R-:W-:-:S02]  /*1bd0*/  UIADD3 UR15, UPT, UPT, UR15, 0x7e, URZ ;  /* 0x0000007e0f0f7890 */ /* 0x000fc4000fffe0ff */
[----:B------:R-:W-:-:S04]  /*1be0*/  USEL UR21, UR22, 0x2c, UP0 ;  /* 0x0000002c16157887 */ /* 0x000fc80008000000 */
[----:B------:R-:W-:Y:S02]  /*1bf0*/  UIADD3 UR6, UPT, UPT, UR21, -0x1, URZ ;  /* 0xffffffff15067890 */ /* 0x000fe4000fffe0ff */
[----:B------:R-:W-:Y:S02]  /*1c00*/  @UP2 UIADD3 UR6, UPT, UPT, UR21, URZ, URZ ;  /* 0x000000ff15062290 */ /* 0x000fe4000fffe0ff */
[----:B------:R-:W-:Y:S02]  /*1c10*/  UIADD3 UR14, UPT, UPT, UR22, -UR21, URZ ;  /* 0x80000015160e7290 */ /* 0x000fe4000fffe0ff */
[----:B------:R-:W-:Y:S02]  /*1c20*/  UIADD3 UR5, UPT, UPT, UR6, 0x1, URZ ;  /* 0x0000000106057890 */ /* 0x000fe4000fffe0ff */
[----:B--2-4-:R-:W-:-:S12]  /*1c30*/  UIADD3 UR6, UPT, UPT, -UR6, URZ, URZ ;  /* 0x000000ff06067290 */ /* 0x014fd8000fffe1ff */
.L_x_43:
[----:B------:R-:W-:Y:S01]  /*1c40*/  UISETP.NE.AND UP0, UPT, UR37, URZ, UPT ;  /* 0x000000ff2500728c */ /* 0x000fe2000bf05270 */
[----:B------:R-:W1:Y:S08]  /*1c50*/  S2UR UR37, SR_CgaCtaId ;  /* 0x00000000002579c3 */ /* 0x000e700000008800 */
[----:B------:R-:W-:Y:S05]  /*1c60*/  BRA.U UP0, `(.L_x_24) ;  /* 0x0000000100347547 */ /* 0x000fea000b800000 */
[----:B------:R-:W2:Y:S01]  /*1c70*/  S2R R2, SR_CgaCtaId ;  /* 0x0000000000027919 */ /* 0x000ea20000008800 */
[----:B------:R-:W-:-:S04]  /*1c80*/  MOV R3, 0x400 ;  /* 0x0000040000037802 */ /* 0x000fc80000000f00 */
[----:B--2---:R-:W-:Y:S02]  /*1c90*/  LEA R2, R2, R3, 0x18 ;  /* 0x0000000302027211 */ /* 0x004fe400078ec0ff */
[----:B------:R-:W-:-:S03]  /*1ca0*/  SHF.L.U32 R3, R11, 0x1f, RZ ;  /* 0x0000001f0b037819 */ /* 0x000fc600000006ff */
[----:B------:R-:W-:-:S04]  /*1cb0*/  IMAD R2, R12, 0x8, R2 ;  /* 0x000000080c027824 */ /* 0x000fc800078e0202 */
[----:B------:R-:W2:Y:S02]  /*1cc0*/  SYNCS.PHASECHK.TRANS64.TRYWAIT P0, [R2+URZ+0x350], R3 ;  /* 0x00035003020075a7 */ /* 0x000ea400080011ff */
[----:B--2---:R-:W-:Y:S05]  /*1cd0*/  @!P0 BRA `(.L_x_25) ;  /* 0x0000006000788947 */ /* 0x004fea0003800000 */
.L_x_154:
[----:B------:R-:W-:Y:S01]  /*1ce0*/  VIADD R12, R12, 0x1 ;  /* 0x000000010c0c7836 */ /* 0x000fe20000000000 */
[----:B------:R2:W-:Y:S04]  /*1cf0*/  SYNCS.ARRIVE.TRANS64.A1T0 RZ, [R2+URZ+0x340], RZ ;  /* 0x000340ff02ff79a7 */ /* 0x0005e800081000ff */
[----:B------:R-:W-:-:S04]  /*1d00*/  ISETP.NE.AND P0, PT, R12, 0x2, PT ;  /* 0x000000020c00780c */ /* 0x000fc80003f05270 */
[----:B------:R-:W-:Y:S02]  /*1d10*/  SEL R12, R12, RZ, P0 ;  /* 0x000000ff0c0c7207 */ /* 0x000fe40000000000 */
[----:B--2---:R-:W-:-:S04]  /*1d20*/  SEL R2, RZ, 0x1, P0 ;  /* 0x00000001ff027807 */ /* 0x004fc80000000000 */
[----:B------:R-:W-:-:S07]  /*1d30*/  LOP3.LUT R11, R11, R2, RZ, 0x3c, !PT ;  /* 0x000000020b0b7212 */ /* 0x000fce00078e3cff */
.L_x_24:
[----:B------:R-:W-:Y:S01]  /*1d40*/  UMOV UR4, 0x400 ;  /* 0x0000040000047882 */ /* 0x000fe20000000000 */
[----:B------:R-:W-:Y:S01]  /*1d50*/  SHF.L.U32 R2, R15, 0x1f, RZ ;  /* 0x0000001f0f027819 */ /* 0x000fe200000006ff */
[----:B-1----:R-:W-:Y:S01]  /*1d60*/  ULEA UR4, UR37, UR4, 0x18 ;  /* 0x0000000425047291 */ /* 0x002fe2000f8ec0ff */
[----:B------:R-:W-:Y:S01]  /*1d70*/  R2UR UR35, R16 ;  /* 0x00000000102372ca */ /* 0x000fe200000e0000 */
[----:B------:R-:W-:Y:S01]  /*1d80*/  UISETP.GE.U32.AND UP0, UPT, UR15, 0x7f, UPT ;  /* 0x0000007f0f00788c */ /* 0x000fe2000bf06070 */
[----:B------:R-:W-:Y:S01]  /*1d90*/  R2UR UR11, R17 ;  /* 0x00000000110b72ca */ /* 0x000fe200000e0000 */
[----:B------:R-:W-:Y:S01]  /*1da0*/  ULEA UR8, UR13, UR4, 0x3 ;  /* 0x000000040d087291 */ /* 0x000fe2000f8e18ff */
[----:B------:R-:W-:-:S08]  /*1db0*/  UMOV UR23, URZ ;  /* 0x000000ff00177c82 */ /* 0x000fd00008000000 */
[----:B------:R1:W2:Y:S01]  /*1dc0*/  SYNCS.PHASECHK.TRANS64.TRYWAIT P0, [UR8+0x160], R2 ;  /* 0x00016002ff0075a7 */ /* 0x0002a20008001108 */
[----:B------:R-:W-:-:S13]  /*1dd0*/  R2UR UR8, R59 ;  /* 0x000000003b0872ca */ /* 0x000fda00000e0000 */
[----:B------:R-:W-:Y:S01]  /*1de0*/  ULEA UR11, UR8, UR11, 0x5 ;  /* 0x0000000b080b7291 */ /* 0x000fe2000f8e28ff */
[----:B-1----:R-:W-:-:S05]  /*1df0*/  LEA.HI R2, R58, R58, RZ, 0x1 ;  /* 0x0000003a3a027211 */ /* 0x002fca00078f08ff */
[----:B------:R-:W-:-:S05]  /*1e00*/  IMAD.SHL.U32 R2, R2, 0x40, RZ ;  /* 0x0000004002027824 */ /* 0x000fca00078e00ff */
[----:B------:R-:W-:-:S04]  /*1e10*/  LOP3.LUT R2, R2, 0xffffff80, RZ, 0xc0, !PT ;  /* 0xffffff8002027812 */ /* 0x000fc800078ec0ff */
[----:B------:R-:W-:-:S13]  /*1e20*/  R2UR UR9, R2 ;  /* 0x00000000020972ca */ /* 0x000fda00000e0000 */
[----:B------:R-:W-:Y:S01]  /*1e30*/  ULOP3.LUT UR35, UR9, 0x40, UR35, 0xf8, !UPT ;  /* 0x0000004009237892 */ /* 0x000fe2000f8ef823 */
[----:B------:R-:W-:Y:S11]  /*1e40*/  BRA.U !UP0, `(.L_x_26) ;  /* 0x0000000108c07547 */ /* 0x000ff6000b800000 */
[----:B------:R-:W-:Y:S01]  /*1e50*/  UMOV UR16, UR6 ;  /* 0x0000000600107c82 */ /* 0x000fe20008000000 */
[----:B------:R-:W-:Y:S01]  /*1e60*/  UMOV UR17, UR13 ;  /* 0x0000000d00117c82 */ /* 0x000fe20008000000 */
[----:B------:R-:W-:-:S05]  /*1e70*/  UMOV UR34, URZ ;  /* 0x000000ff00227c82 */ /* 0x000fca0008000000 */
.L_x_32:
[----:B------:R-:W-:Y:S01]  /*1e80*/  ULEA UR33, UR17, UR4, 0x3 ;  /* 0x0000000411217291 */ /* 0x000fe2000f8e18ff */
[----:B------:R-:W-:Y:S01]  /*1e90*/  @P5 MOV R3, 0x2800 ;  /* 0x0000280000035802 */ /* 0x000fe20000000f00 */
[----:B-12-4-:R-:W-:Y:S10]  /*1ea0*/  @P0 BRA `(.L_x_27) ;  /* 0x00000000000c0947 */ /* 0x016ff40003800000 */
[----:B------:R-:W-:-:S04]  /*1eb0*/  SHF.L.U32 R4, R15, 0x1f, RZ ;  /* 0x0000001f0f047819 */ /* 0x000fc800000006ff */
[----:B------:R-:W1:Y:S02]  /*1ec0*/  SYNCS.PHASECHK.TRANS64.TRYWAIT P0, [UR33+0x160], R4 ;  /* 0x00016004ff0075a7 */ /* 0x000e640008001121 */
[----:B-1----:R-:W-:Y:S05]  /*1ed0*/  @!P0 BRA `(.L_x_28) ;  /* 0x00000060000c8947 */ /* 0x002fea0003800000 */
.L_x_27:
[----:B------:R2:W-:Y:S01]  /*1ee0*/  @P5 SYNCS.ARRIVE.TRANS64 RZ, [UR33], R3 ;  /* 0x00000003ffff59a7 */ /* 0x0005e20008000021 */
[----:B------:R-:W-:Y:S02]  /*1ef0*/  ULOP3.LUT UR8, UR7, 0x2, URZ, 0xfc, !UPT ;  /* 0x0000000207087892 */ /* 0x000fe4000f8efcff */
[----:B------:R-:W-:Y:S02]  /*1f00*/  UIADD3 UR16, UPT, UPT, UR16, 0x1, URZ ;  /* 0x0000000110107890 */ /* 0x000fe4000fffe0ff */
[----:B------:R-:W-:Y:S02]  /*1f10*/  UISETP.NE.AND UP0, UPT, UR8, 0x2, UPT ;  /* 0x000000020800788c */ /* 0x000fe4000bf05270 */
[----:B------:R-:W-:-:S07]  /*1f20*/  UISETP.NE.AND UP2, UPT, UR16, 0x1, UPT ;  /* 0x000000011000788c */ /* 0x000fce000bf45270 */
[----:B------:R-:W-:Y:S05]  /*1f30*/  BRA.U UP0, `(.L_x_29) ;  /* 0x0000000100047547 */ /* 0x000fea000b800000 */
[----:B------:R-:W-:Y:S05]  /*1f40*/  BPT.TRAP 0x1 ;  /* 0x000000040000795c */ /* 0x000fea0000300000 */
.L_x_29:
[----:B------:R-:W-:Y:S04]  /*1f50*/  BSSY.RECONVERGENT B0, `(.L_x_30) ;  /* 0x0000003000007945 */ /* 0x000fe80003800200 */
[----:B------:R-:W-:Y:S05]  /*1f60*/  @!P4 BRA `(.L_x_31) ;  /* 0x000000000004c947 */ /* 0x000fea0003800000 */
[----:B------:R-:W-:Y:S05]  /*1f70*/  BPT.TRAP 0x1 ;  /* 0x000000040000795c */ /* 0x000fea0000300000 */
.L_x_31:
[----:B------:R-:W-:Y:S05]  /*1f80*/  BSYNC.RECONVERGENT B0 ;  /* 0x0000000000007941 */ /* 0x000fea0003800200 */
.L_x_30:
[----:B------:R-:W-:Y:S02]  /*1f90*/  UIADD3 UR13, UPT, UPT, UR17, 0x1, URZ ;  /* 0x00000001110d7890 */ /* 0x000fe4000fffe0ff */
[----:B------:R-:W-:Y:S02]  /*1fa0*/  ULEA UR32, UR17, UR4, 0xc ;  /* 0x0000000411207291 */ /* 0x000fe4000f8e60ff */
[----:B------:R-:W-:Y:S02]  /*1fb0*/  UISETP.NE.AND UP0, UPT, UR13, 0x2c, UPT ;  /* 0x0000002c0d00788c */ /* 0x000fe4000bf05270 */
[----:B------:R-:W-:Y:S02]  /*1fc0*/  UIADD3 UR28, UP1, UPT, UR24, 0x80, URZ ;  /* 0x00000080181c7890 */ /* 0x000fe4000ff3e0ff */
[----:B------:R-:W-:Y:S02]  /*1fd0*/  USEL UR9, URZ, 0x1, UP0 ;  /* 0x00000001ff097887 */ /* 0x000fe40008000000 */
[----:B------:R-:W-:-:S02]  /*1fe0*/  USEL UR13, UR13, URZ, UP0 ;  /* 0x000000ff0d0d7287 */ /* 0x000fc40008000000 */
[----:B------:R-:W-:Y:S02]  /*1ff0*/  UIADD3 UR26, UP0, UPT, UR24, 0x180, URZ ;  /* 0x00000180181a7890 */ /* 0x000fe4000ff1e0ff */
[----:B------:R-:W-:Y:S01]  /*2000*/  ULEA UR8, UR13, UR4, 0x3 ;  /* 0x000000040d087291 */ /* 0x000fe2000f8e18ff */
[----:B------:R-:W-:Y:S01]  /*2010*/  LOP3.LUT R15, R15, UR9, RZ, 0x3c, !PT ;  /* 0x000000090f0f7c12 */ /* 0x000fe2000f8e3cff */
[----:B------:R-:W-:Y:S02]  /*2020*/  ULOP3.LUT UR33, UR33, 0xfefffff8, URZ, 0xc0, !UPT ;  /* 0xfefffff821217892 */ /* 0x000fe4000f8ec0ff */
[----:B------:R-:W-:Y:S01]  /*2030*/  UIADD3.X UR29, UPT, UPT, URZ, UR25, URZ, UP1, !UPT ;  /* 0x00000019ff1d7290 */ /* 0x000fe20008ffe4ff */
[----:B-1----:R-:W-:Y:S01]  /*2040*/  SHF.L.U32 R2, R15, 0x1f, RZ ;  /* 0x0000001f0f027819 */ /* 0x002fe200000006ff */
[----:B------:R-:W-:Y:S02]  /*2050*/  UIADD3 UR32, UPT, UPT, UR32, 0x1500, URZ ;  /* 0x0000150020207890 */ /* 0x000fe4000fffe0ff */
[----:B------:R-:W-:Y:S01]  /*2060*/  UIADD3.X UR27, UPT, UPT, URZ, UR25, URZ, UP0, !UPT ;  /* 0x00000019ff1b7290 */ /* 0x000fe200087fe4ff */
[----:B------:R1:W4:Y:S01]  /*2070*/  SYNCS.PHASECHK.TRANS64.TRYWAIT P0, [UR8+0x160], R2 ;  /* 0x00016002ff0075a7 */ /* 0x0003220008001108 */
[----:B------:R-:W-:Y:S01]  /*2080*/  ULEA UR8, UR17, UR4, 0xa ;  /* 0x0000000411087291 */ /* 0x000fe2000f8e50ff */
[----:B------:R-:W-:Y:S01]  /*2090*/  UMOV UR18, 0x0 ;  /* 0x0000000000127882 */ /* 0x000fe20000000000 */
[----:B------:R-:W-:-:S02]  /*20a0*/  UMOV UR19, 0x10000000 ;  /* 0x1000000000137882 */ /* 0x000fc40000000000 */
[----:B------:R-:W-:Y:S01]  /*20b0*/  UIADD3 UR8, UPT, UPT, UR8, 0x2d500, URZ ;  /* 0x0002d50008087890 */ /* 0x000fe2000fffe0ff */
[----:B------:R2:W-:Y:S01]  /*20c0*/  UTMALDG.3D.2CTA [UR32], [UR28], desc[UR18] ;  /* 0x000012201c0075b4 */ /* 0x0005e20008211000 */
[----:B------:R-:W-:Y:S01]  /*20d0*/  UMOV UR10, UR34 ;  /* 0x00000022000a7c82 */ /* 0x000fe20008000000 */
[----:B------:R-:W-:Y:S01]  /*20e0*/  UMOV UR12, UR36 ;  /* 0x00000024000c7c82 */ /* 0x000fe20008000000 */
[----:B------:R-:W-:Y:S01]  /*20f0*/  UMOV UR9, UR33 ;  /* 0x0000002100097c82 */ /* 0x000fe20008000000 */
[----:B------:R-:W-:Y:S01]  /*2100*/  UMOV UR23, UR5 ;  /* 0x0000000500177c82 */ /* 0x000fe20008000000 */
[----:B------:R-:W-:-:S03]  /*2110*/  UMOV UR17, UR13 ;  /* 0x0000000d00117c82 */ /* 0x000fc60008000000 */
[----:B------:R1:W-:Y:S01]  /*2120*/  UTMALDG.3D.2CTA [UR8], [UR26], desc[UR18] ;  /* 0x000012081a0075b4 */ /* 0x0003e20008211000 */
[----:B--2---:R-:W-:Y:S01]  /*2130*/  UIADD3 UR34, UPT, UPT, UR34, 0x40, URZ ;  /* 0x0000004022227890 */ /* 0x004fe2000fffe0ff */
[----:B------:R-:W-:Y:S11]  /*2140*/  BRA.U UP2, `(.L_x_32) ;  /* 0xfffffffd024c7547 */ /* 0x000ff6000b83ffff */
.L_x_26:
[----:B-1----:R-:W-:Y:S01]  /*2150*/  ULEA UR8, UR13, UR4, 0x3 ;  /* 0x000000040d087291 */ /* 0x002fe2000f8e18ff */
[----:B------:R-:W-:Y:S01]  /*2160*/  SHF.L.U32 R2, R15, 0x1f, RZ ;  /* 0x0000001f0f027819 */ /* 0x000fe200000006ff */
[----:B------:R-:W-:Y:S01]  /*2170*/  @!P1 SYNCS.ARRIVE.TRANS64.A1T0 RZ, [UR4+0x2d8], RZ ;  /* 0x0002d8ffffff99a7 */ /* 0x000fe20008100004 */
[----:B------:R-:W-:-:S06]  /*2180*/  UISETP.GT.AND UP0, UPT, UR22, UR21, UPT ;  /* 0x000000151600728c */ /* 0x000fcc000bf04270 */
[----:B--2-4-:R1:W2:Y:S03]  /*2190*/  SYNCS.PHASECHK.TRANS64.TRYWAIT P0, [UR8+0x160], R2 ;  /* 0x00016002ff0075a7 */ /* 0x0142a60008001108 */
[----:B------:R-:W-:Y:S05]  /*21a0*/  BRA.U !UP0, `(.L_x_33) ;  /* 0x0000000108c07547 */ /* 0x000fea000b800000 */
[----:B------:R-:W-:Y:S01]  /*21b0*/  UIADD3 UR26, UPT, UPT, UR14, UR23, URZ ;  /* 0x000000170e1a7290 */ /* 0x000fe2000fffe0ff */
[----:B------:R-:W-:-:S11]  /*21c0*/  UMOV UR27, UR13 ;  /* 0x0000000d001b7c82 */ /* 0x000fd60008000000 */
.L_x_39:
[----:B------:R-:W-:Y:S01]  /*21d0*/  ULEA UR17, UR27, UR4, 0x3 ;  /* 0x000000041b117291 */ /* 0x000fe2000f8e18ff */
[----:B--2---:R-:W-:Y:S01]  /*21e0*/  @P5 MOV R3, 0x2800 ;  /* 0x0000280000035802 */ /* 0x004fe20000000f00 */
[----:B-12---:R-:W-:Y:S10]  /*21f0*/  @P0 BRA `(.L_x_34) ;  /* 0x00000000000c0947 */ /* 0x006ff40003800000 */
[----:B------:R-:W-:-:S04]  /*2200*/  SHF.L.U32 R4, R15, 0x1f, RZ ;  /* 0x0000001f0f047819 */ /* 0x000fc800000006ff */
[----:B------:R-:W2:Y:S02]  /*2210*/  SYNCS.PHASECHK.TRANS64.TRYWAIT P0, [UR17+0x160], R4 ;  /* 0x00016004ff0075a7 */ /* 0x000ea40008001111 */
[----:B--2---:R-:W-:Y:S05]  /*2220*/  @!P0 BRA `(.L_x_35) ;  /* 0x0000005c00508947 */ /* 0x004fea0003800000 */
.L_x_34:
[----:B------:R2:W-:Y:S01]  /*2230*/  @P5 SYNCS.ARRIVE.TRANS64 RZ, [UR17], R3 ;  /* 0x00000003ffff59a7 */ /* 0x0005e20008000011 */
[----:B------:R-:W-:-:S04]  /*2240*/  ULOP3.LUT UR8, UR7, 0x2, URZ, 0xfc, !UPT ;  /* 0x0000000207087892 */ /* 0x000fc8000f8efcff */
[----:B------:R-:W-:-:S09]  /*2250*/  UISETP.NE.AND UP0, UPT, UR8, 0x2, UPT ;  /* 0x000000020800788c */ /* 0x000fd2000bf05270 */
[----:B------:R-:W-:Y:S05]  /*2260*/  BRA.U UP0, `(.L_x_36) ;  /* 0x0000000100047547 */ /* 0x000fea000b800000 */
[----:B------:R-:W-:Y:S05]  /*2270*/  BPT.TRAP 0x1 ;  /* 0x000000040000795c */ /* 0x000fea0000300000 */
.L_x_36:
[----:B------:R-:W-:Y:S04]  /*2280*/  BSSY.RECONVERGENT B0, `(.L_x_37) ;  /* 0x0000003000007945 */ /* 0x000fe80003800200 */
[----:B------:R-:W-:Y:S05]  /*2290*/  @!P4 BRA `(.L_x_38) ;  /* 0x000000000004c947 */ /* 0x000fea0003800000 */
[----:B------:R-:W-:Y:S05]  /*22a0*/  BPT.TRAP 0x1 ;  /* 0x000000040000795c */ /* 0x000fea0000300000 */
.L_x_38:
[----:B------:R-:W-:Y:S05]  /*22b0*/  BSYNC.RECONVERGENT B0 ;  /* 0x0000000000007941 */ /* 0x000fea0003800200 */
.L_x_37:
        /* <DEDUP_REMOVED lines=9> */
[----:B------:R-:W-:Y:S02]  /*2350*/  USHF.L.U32 UR18, UR23, 0x6, URZ ;  /* 0x0000000617127899 */ /* 0x000fe400080006ff */
[----:B------:R-:W-:Y:S01]  /*2360*/  ULOP3.LUT UR17, UR17, 0xfefffff8, URZ, 0xc0, !UPT ;  /* 0xfefffff811117892 */ /* 0x000fe2000f8ec0ff */
[----:B-1----:R-:W-:Y:S01]  /*2370*/  SHF.L.U32 R2, R15, 0x1f, RZ ;  /* 0x0000001f0f027819 */ /* 0x002fe200000006ff */
[----:B------:R-:W-:Y:S02]  /*2380*/  UIADD3 UR16, UPT, UPT, UR16, 0x1500, URZ ;  /* 0x0000150010107890 */ /* 0x000fe4000fffe0ff */
[----:B------:R-:W-:Y:S01]  /*2390*/  UIADD3.X UR33, UPT, UPT, URZ, UR25, URZ, UP1, !UPT ;  /* 0x00000019ff217290 */ /* 0x000fe20008ffe4ff */
[----:B------:R4:W1:Y:S01]  /*23a0*/  SYNCS.PHASECHK.TRANS64.TRYWAIT P0, [UR8+0x160], R2 ;  /* 0x00016002ff0075a7 */ /* 0x0008620008001108 */
[----:B------:R-:W-:-:S02]  /*23b0*/  ULEA UR8, UR27, UR4, 0xa ;  /* 0x000000041b087291 */ /* 0x000fc4000f8e50ff */
[----:B------:R-:W-:Y:S02]  /*23c0*/  UIADD3.X UR31, UPT, UPT, URZ, UR25, URZ, UP0, !UPT ;  /* 0x00000019ff1f7290 */ /* 0x000fe400087fe4ff */
[----:B------:R-:W-:Y:S01]  /*23d0*/  UIADD3 UR8, UPT, UPT, UR8, 0x2d500, URZ ;  /* 0x0002d50008087890 */ /* 0x000fe2000fffe0ff */
[----:B------:R-:W-:Y:S01]  /*23e0*/  UMOV UR28, 0x0 ;  /* 0x00000000001c7882 */ /* 0x000fe20000000000 */
[----:B------:R-:W-:Y:S01]  /*23f0*/  UMOV UR29, 0x10000000 ;  /* 0x10000000001d7882 */ /* 0x000fe20000000000 */
[----:B------:R-:W-:Y:S01]  /*2400*/  UMOV UR19, UR35 ;  /* 0x0000002300137c82 */ /* 0x000fe20008000000 */
[----:B------:R-:W-:Y:S01]  /*2410*/  UMOV UR20, UR36 ;  /* 0x0000002400147c82 */ /* 0x000fe20008000000 */
[----:B------:R-:W-:Y:S01]  /*2420*/  UMOV UR12, UR36 ;  /* 0x00000024000c7c82 */ /* 0x000fe20008000000 */
[----:B------:R-:W-:Y:S01]  /*2430*/  UMOV UR9, UR17 ;  /* 0x0000001100097c82 */ /* 0x000fe20008000000 */
[----:B------:R-:W-:Y:S01]  /*2440*/  UMOV UR10, UR18 ;  /* 0x00000012000a7c82 */ /* 0x000fe20008000000 */
[----:B------:R4:W-:Y:S01]  /*2450*/  UTMALDG.3D.2CTA [UR16], [UR32], desc[UR28] ;  /* 0x00001c10200075b4 */ /* 0x0009e20008211000 */
[----:B------:R-:W-:Y:S01]  /*2460*/  UIADD3 UR23, UPT, UPT, UR23, 0x1, URZ ;  /* 0x0000000117177890 */ /* 0x000fe2000fffe0ff */
[----:B------:R-:W-:-:S03]  /*2470*/  UMOV UR27, UR13 ;  /* 0x0000000d001b7c82 */ /* 0x000fc60008000000 */
[----:B------:R-:W-:Y:S01]  /*2480*/  UISETP.NE.AND UP0, UPT, UR23, UR26, UPT ;  /* 0x0000001a1700728c */ /* 0x000fe2000bf05270 */
[----:B------:R4:W-:Y:S08]  /*2490*/  UTMALDG.3D.2CTA [UR8], [UR30], desc[UR28] ;  /* 0x00001c081e0075b4 */ /* 0x0009f00008211000 */
[----:B----4-:R-:W-:Y:S05]  /*24a0*/  BRA.U UP0, `(.L_x_39) ;  /* 0xfffffffd00487547 */ /* 0x010fea000b83ffff */
.L_x_33:
[C---:B-1----:R-:W-:Y:S01]  /*24b0*/  LEA R2, R14.reuse, UR4, 0x3 ;  /* 0x000000040e027c11 */ /* 0x042fe2000f8e18ff */
[----:B------:R-:W-:Y:S01]  /*24c0*/  NOP ;  /* 0x0000000000007918 */ /* 0x000fe20000000000 */
[----:B--2---:R-:W-:Y:S02]  /*24d0*/  SHF.L.U32 R3, R13, 0x1f, RZ ;  /* 0x0000001f0d037819 */ /* 0x004fe400000006ff */
[----:B------:R-:W-:Y:S02]  /*24e0*/  LEA R4, R14, UR4, 0x4 ;  /* 0x000000040e047c11 */ /* 0x000fe4000f8e20ff */
[----:B------:R-:W1:Y:S02]  /*24f0*/  SYNCS.PHASECHK.TRANS64.TRYWAIT P0, [R2+URZ+0x2e0], R3 ;  /* 0x0002e003020075a7 */ /* 0x000e6400080011ff */
[----:B-1----:R-:W-:Y:S05]  /*2500*/  @!P0 BRA `(.L_x_40) ;  /* 0x0000005800b08947 */ /* 0x002fea0003800000 */
.L_x_157:
[----:B------:R-:W2:Y:S01]  /*2510*/  LDS.128 R4, [R4+0x370] ;  /* 0x0003700004047984 */ /* 0x000ea20000000c00 */
[----:B------:R-:W-:Y:S01]  /*2520*/  ISETP.GE.AND P0, PT, R26, 0x1, PT ;  /* 0x000000011a00780c */ /* 0x000fe20003f06270 */
[----:B-1----:R-:W-:Y:S01]  /*2530*/  VIADD R2, R2, 0x2f0 ;  /* 0x000002f002027836 */ /* 0x002fe20000000000 */
[----:B------:R-:W-:Y:S01]  /*2540*/  @!PT LDS RZ, [RZ] ;  /* 0x00000000fffff984 */ /* 0x000fe20000000800 */
[----:B------:R-:W-:Y:S01]  /*2550*/  @!PT LDS RZ, [RZ] ;  /* 0x00000000fffff984 */ /* 0x000fe20000000800 */
[----:B------:R-:W-:Y:S01]  /*2560*/  @!PT LDS RZ, [RZ] ;  /* 0x00000000fffff984 */ /* 0x000fe20000000800 */
[----:B------:R-:W-:Y:S01]  /*2570*/  @!PT LDS RZ, [RZ] ;  /* 0x00000000fffff984 */ /* 0x000fe20000000800 */
[----:B------:R1:W-:Y:S06]  /*2580*/  MEMBAR.ALL.CTA ;  /* 0x0000000000007992 */ /* 0x0003ec0000008000 */
[----:B-1----:R-:W1:Y:S01]  /*2590*/  FENCE.VIEW.ASYNC.S ;  /* 0x00000000000073c6 */ /* 0x002e620000000000 */
[----:B------:R-:W-:-:S04]  /*25a0*/  PRMT R2, RZ, 0x654, R2 ;  /* 0x00000654ff027816 */ /* 0x000fc80000000002 */
[----:B-1----:R1:W-:Y:S01]  /*25b0*/  SYNCS.ARRIVE.TRANS64.RED.A1T0 RZ, [R2+URZ], RZ ;  /* 0x000000ff02ff79a7 */ /* 0x0023e200081004ff */
[----:B--2---:R-:W-:-:S13]  /*25c0*/  LOP3.LUT P2, RZ, R6, 0x1, RZ, 0xc0, !PT ;  /* 0x0000000106ff7812 */ /* 0x004fda000784c0ff */
[----:B------:R-:W-:Y:S01]  /*25d0*/  @P2 SHF.R.U32.HI R3, RZ, 0x10, R5 ;  /* 0x00000010ff032819 */ /* 0x000fe20000011605 */
[----:B------:R-:W-:Y:S01]  /*25e0*/  VOTEU.ANY UP0, P2 ;  /* 0x0000000000ff7886 */ /* 0x000fe20001000100 */
[----:B------:R-:W-:Y:S02]  /*25f0*/  @P2 MOV R10, R4 ;  /* 0x00000004000a2202 */ /* 0x000fe40000000f00 */
[----:B------:R-:W-:Y:S02]  /*2600*/  @P2 R2UR.BROADCAST UR8, R3 ;  /* 0x00000000030822ca */ /* 0x000fe400008e0000 */
[----:B------:R-:W-:-:S11]  /*2610*/  @P2 LOP3.LUT R9, R5, 0xffff, RZ, 0xc0, !PT ;  /* 0x0000ffff05092812 */ /* 0x000fd600078ec0ff */
[----:B------:R-:W-:Y:S01]  /*2620*/  @UP0 UMOV UR36, UR8 ;  /* 0x0000000800240c82 */ /* 0x000fe20008000000 */
[----:B-1----:R-:W-:Y:S05]  /*2630*/  @!P0 BRA `(.L_x_41) ;  /* 0x0000000000b88947 */ /* 0x002fea0003800000 */
[----:B------:R-:W3:Y:S01]  /*2640*/  LDC.64 R4, c[0x0][0xb18] ;  /* 0x0002c600ff047b82 */ /* 0x000ee20000000a00 */
[----:B------:R-:W-:-:S07]  /*2650*/  ISETP.NE.AND P3, PT, R26, 0x1, PT ;  /* 0x000000011a00780c */ /* 0x000fce0003f65270 */
[----:B------:R-:W1:Y:S08]  /*2660*/  LDC.64 R6, c[0x0][0xb10] ;  /* 0x0002c400ff067b82 */ /* 0x000e700000000a00 */
[----:B------:R-:W2:Y:S08]  /*2670*/  LDC R18, c[0x0][0xb20] ;  /* 0x0002c800ff127b82 */ /* 0x000eb00000000800 */
[----:B------:R-:W4:Y:S01]  /*2680*/  LDC R19, c[0x0][0xb0c] ;  /* 0x0002c300ff137b82 */ /* 0x000f220000000800 */
[----:B---3--:R-:W-:Y:S01]  /*2690*/  IMAD.HI.U32 R21, R0, R5, RZ ;  /* 0x0000000500157227 */ /* 0x008fe200078e00ff */
[----:B------:R-:W-:-:S03]  /*26a0*/  ISETP.NE.AND P0, PT, R4, 0x1, PT ;  /* 0x000000010400780c */ /* 0x000fc60003f05270 */
[----:B------:R-:W-:-:S03]  /*26b0*/  IMAD.HI.U32 R5, R9, R5, RZ ;  /* 0x0000000509057227 */ /* 0x000fc600078e00ff */
[----:B------:R-:W3:Y:S01]  /*26c0*/  LDC.64 R2, c[0x0][0xb28] ;  /* 0x0002ca00ff027b82 */ /* 0x000ee20000000a00 */
[----:B-1----:R-:W-:-:S04]  /*26d0*/  IMAD.HI.U32 R22, R8, R6, RZ ;  /* 0x0000000608167227 */ /* 0x002fc800078e00ff */
[----:B------:R-:W-:Y:S01]  /*26e0*/  IMAD.HI.U32 R23, R10, R6, RZ ;  /* 0x000000060a177227 */ /* 0x000fe200078e00ff */
[----:B------:R-:W-:Y:S02]  /*26f0*/  SHF.R.U32.HI R22, RZ, R7, R22 ;  /* 0x00000007ff167219 */ /* 0x000fe40000011616 */
[-C--:B--2---:R-:W-:Y:S02]  /*2700*/  SHF.R.U32.HI R21, RZ, R18.reuse, R21 ;  /* 0x00000012ff157219 */ /* 0x084fe40000011615 */
[----:B------:R-:W-:Y:S02]  /*2710*/  SHF.R.U32.HI R5, RZ, R18, R5 ;  /* 0x00000012ff057219 */ /* 0x000fe40000011605 */
[----:B------:R-:W-:Y:S02]  /*2720*/  SEL R21, R0, R21, !P0 ;  /* 0x0000001500157207 */ /* 0x000fe40004000000 */
[----:B------:R-:W-:Y:S02]  /*2730*/  SHF.R.U32.HI R23, RZ, R7, R23 ;  /* 0x00000007ff177219 */ /* 0x000fe40000011617 */
[----:B----4-:R-:W-:-:S02]  /*2740*/  ISETP.NE.AND P1, PT, R19, 0x1, PT ;  /* 0x000000011300780c */ /* 0x010fc40003f25270 */
[----:B------:R-:W-:Y:S02]  /*2750*/  SEL R5, R9, R5, !P0 ;  /* 0x0000000509057207 */ /* 0x000fe40004000000 */
[----:B------:R-:W-:Y:S02]  /*2760*/  SEL R22, R8, R22, !P1 ;  /* 0x0000001608167207 */ /* 0x000fe40004800000 */
[----:B------:R-:W-:Y:S01]  /*2770*/  SEL R23, R10, R23, !P1 ;  /* 0x000000170a177207 */ /* 0x000fe20004800000 */
[----:B---3--:R-:W-:-:S04]  /*2780*/  IMAD.HI.U32 R20, R21, R2, RZ ;  /* 0x0000000215147227 */ /* 0x008fc800078e00ff */
        /* <DEDUP_REMOVED lines=10> */
[----:B------:R-:W-:-:S04]  /*2830*/  @!P0 IMAD.HI.U32 R7, R23, R2, RZ ;  /* 0x0000000217078227 */ /* 0x000fc800078e00ff */
[----:B------:R-:W-:Y:S01]  /*2840*/  IMAD.MOV R2, RZ, RZ, -R6 ;  /* 0x000000ffff027224 */ /* 0x000fe200078e0a06 */
[----:B------:R-:W-:Y:S02]  /*2850*/  @!P0 SHF.R.U32.HI R3, RZ, R3, R7 ;  /* 0x00000003ff038219 */ /* 0x000fe40000011607 */
[----:B------:R-:W-:Y:S01]  /*2860*/  IADD3 R7, PT, PT, -R5, RZ, RZ ;  /* 0x000000ff05077210 */ /* 0x000fe20007ffe1ff */
[----:B------:R-:W-:Y:S01]  /*2870*/  IMAD R2, R26, R2, R5 ;  /* 0x000000021a027224 */ /* 0x000fe200078e0205 */
        /* <DEDUP_REMOVED lines=10> */
.L_x_41:
[----:B------:R-:W1:Y:S02]  /*2920*/  LDCU UR8, c[0x0][0xb30] ;  /* 0x00016600ff0877ac */ /* 0x000e640008000800 */
[----:B-1----:R-:W-:-:S09]  /*2930*/  UISETP.NE.AND UP0, UPT, UR8, 0x1, UPT ;  /* 0x000000010800788c */ /* 0x002fd2000bf05270 */
[----:B------:R-:W-:Y:S05]  /*2940*/  BRA.U UP0, `(.L_x_42) ;  /* 0x0000000100407547 */ /* 0x000fea000b800000 */
[----:B------:R-:W1:Y:S08]  /*2950*/  LDC.64 R4, c[0x0][0xb10] ;  /* 0x0002c400ff047b82 */ /* 0x000e700000000a00 */
[----:B------:R-:W2:Y:S08]  /*2960*/  LDC.64 R2, c[0x0][0xb18] ;  /* 0x0002c600ff027b82 */ /* 0x000eb00000000a00 */
[----:B------:R-:W4:Y:S08]  /*2970*/  LDC R6, c[0x0][0xb20] ;  /* 0x0002c800ff067b82 */ /* 0x000f300000000800 */
[----:B------:R-:W3:Y:S01]  /*2980*/  LDC R7, c[0x0][0xb0c] ;  /* 0x0002c300ff077b82 */ /* 0x000ee20000000800 */
[----:B-1----:R-:W-:-:S05]  /*2990*/  IMAD.HI.U32 R4, R10, R4, RZ ;  /* 0x000000040a047227 */ /* 0x002fca00078e00ff */
[----:B------:R-:W-:Y:S01]  /*29a0*/  SHF.R.U32.HI R4, RZ, R5, R4 ;  /* 0x00000005ff047219 */ /* 0x000fe20000011604 */
[----:B--2---:R-:W-:Y:S01]  /*29b0*/  IMAD.HI.U32 R3, R9, R3, RZ ;  /* 0x0000000309037227 */ /* 0x004fe200078e00ff */
[----:B------:R-:W-:-:S04]  /*29c0*/  ISETP.NE.AND P0, PT, R2, 0x1, PT ;  /* 0x000000010200780c */ /* 0x000fc80003f05270 */
[----:B----4-:R-:W-:-:S04]  /*29d0*/  SHF.R.U32.HI R3, RZ, R6, R3 ;  /* 0x00000006ff037219 */ /* 0x010fc80000011603 */
[----:B------:R-:W-:Y:S02]  /*29e0*/  SEL R3, R9, R3, !P0 ;  /* 0x0000000309037207 */ /* 0x000fe40004000000 */
[----:B---3--:R-:W-:-:S04]  /*29f0*/  ISETP.NE.AND P1, PT, R7, 0x1, PT ;  /* 0x000000010700780c */ /* 0x008fc80003f25270 */
[----:B------:R-:W-:-:S05]  /*2a00*/  SEL R4, R10, R4, !P1 ;  /* 0x000000040a047207 */ /* 0x000fca0004800000 */
[----:B------:R-:W-:Y:S02]  /*2a10*/  IMAD.IADD R5, R3, 0x1, -R4 ;  /* 0x0000000103057824 */ /* 0x000fe400078e0a04 */
[----:B------:R-:W-:Y:S02]  /*2a20*/  IMAD.IADD R3, R4, 0x1, -R3 ;  /* 0x0000000104037824 */ /* 0x000fe400078e0a03 */
[----:B------:R-:W-:Y:S02]  /*2a30*/  IMAD R10, R5, R7, R10 ;  /* 0x00000007050a7224 */ /* 0x000fe400078e020a */
[----:B------:R-:W-:-:S07]  /*2a40*/  IMAD R9, R3, R2, R9 ;  /* 0x0000000203097224 */ /* 0x000fce00078e0209 */
.L_x_42:
[----:B------:R-:W-:Y:S01]  /*2a50*/  VIADD R14, R14, 0x1 ;  /* 0x000000010e0e7836 */ /* 0x000fe20000000000 */
[----:B------:R-:W-:Y:S01]  /*2a60*/  PLOP3.LUT P1, PT, PT, PT, PT, 0x80, 0x8 ;  /* 0x000000000008781c */ /* 0x000fe20003f2f070 */
[----:B------:R-:W-:Y:S02]  /*2a70*/  IMAD.IADD R58, R10, 0x1, R57 ;  /* 0x000000010a3a7824 */ /* 0x000fe400078e0239 */
[----:B------:R-:W-:Y:S01]  /*2a80*/  IMAD.IADD R59, R9, 0x1, R56 ;  /* 0x00000001093b7824 */ /* 0x000fe200078e0238 */
[----:B------:R-:W-:-:S04]  /*2a90*/  ISETP.NE.AND P0, PT, R14, 0x2, PT ;  /* 0x000000020e00780c */ /* 0x000fc80003f05270 */
[----:B------:R-:W-:Y:S02]  /*2aa0*/  SEL R2, RZ, 0x1, P0 ;  /* 0x00000001ff027807 */ /* 0x000fe40000000000 */
[----:B------:R-:W-:Y:S02]  /*2ab0*/  SEL R14, R14, RZ, P0 ;  /* 0x000000ff0e0e7207 */ /* 0x000fe40000000000 */
[----:B------:R-:W-:Y:S01]  /*2ac0*/  LOP3.LUT R13, R13, R2, RZ, 0x3c, !PT ;  /* 0x000000020d0d7212 */ /* 0x000fe200078e3cff */
[----:B------:R-:W-:Y:S06]  /*2ad0*/  @P2 BRA `(.L_x_43) ;  /* 0xfffffff000582947 */ /* 0x000fec000383ffff */
[----:B------:R-:W-:Y:S01]  /*2ae0*/  UIADD3 UR4, UPT, UPT, UR4, 0x160, URZ ;  /* 0x0000016004047890 */ /* 0x000fe2000fffe0ff */
[----:B------:R-:W-:-:S03]  /*2af0*/  SHF.L.U32 R2, R15, 0x1f, RZ ;  /* 0x0000001f0f027819 */ /* 0x000fc600000006ff */
[----:B------:R-:W-:-:S09]  /*2b00*/  ULEA UR5, UR13, UR4, 0x3 ;  /* 0x000000040d057291 */ /* 0x000fd2000f8e18ff */
[----:B------:R-:W1:Y:S02]  /*2b10*/  SYNCS.PHASECHK.TRANS64.TRYWAIT P0, [UR5], R2 ;  /* 0x00000002ff0075a7 */ /* 0x000e640008001105 */
[----:B-1----:R-:W-:Y:S05]  /*2b20*/  @!P0 BRA `(.L_x_44) ;  /* 0x00000054003c8947 */ /* 0x002fea0003800000 */
.L_x_159:
[----:B------:R-:W-:-:S04]  /*2b30*/  UIADD3 UR6, UPT, UPT, UR13, 0x1, URZ ;  /* 0x000000010d067890 */ /* 0x000fc8000fffe0ff */
[----:B------:R-:W-:-:S04]  /*2b40*/  UISETP.NE.AND UP0, UPT, UR6, 0x2c, UPT ;  /* 0x0000002c0600788c */ /* 0x000fc8000bf05270 */
[----:B------:R-:W-:Y:S02]  /*2b50*/  USEL UR7, URZ, 0x1, UP0 ;  /* 0x00000001ff077887 */ /* 0x000fe40008000000 */
[----:B------:R-:W-:-:S04]  /*2b60*/  USEL UR6, UR6, URZ, UP0 ;  /* 0x000000ff06067287 */ /* 0x000fc80008000000 */
[----:B------:R-:W-:Y:S01]  /*2b70*/  ULEA UR5, UR6, UR4, 0x3 ;  /* 0x0000000406057291 */ /* 0x000fe2000f8e18ff */
[----:B-1----:R-:W-:-:S04]  /*2b80*/  LOP3.LUT R2, R15, UR7, RZ, 0x3c, !PT ;  /* 0x000000070f027c12 */ /* 0x002fc8000f8e3cff */
[----:B------:R-:W-:-:S04]  /*2b90*/  SHF.L.U32 R3, R2, 0x1f, RZ ;  /* 0x0000001f02037819 */ /* 0x000fc800000006ff */
[----:B------:R-:W1:Y:S02]  /*2ba0*/  SYNCS.PHASECHK.TRANS64.TRYWAIT P0, [UR5], R3 ;  /* 0x00000003ff0075a7 */ /* 0x000e640008001105 */
[----:B-1----:R-:W-:Y:S05]  /*2bb0*/  @!P0 BRA `(.L_x_45) ;  /* 0x0000005400308947 */ /* 0x002fea0003800000 */
.L_x_161:
[----:B------:R-:W-:-:S04]  /*2bc0*/  UIADD3 UR6, UPT, UPT, UR6, 0x1, URZ ;  /* 0x0000000106067890 */ /* 0x000fc8000fffe0ff */
[----:B------:R-:W-:-:S04]  /*2bd0*/  UISETP.NE.AND UP0, UPT, UR6, 0x2c, UPT ;  /* 0x0000002c0600788c */ /* 0x000fc8000bf05270 */
[----:B------:R-:W-:Y:S02]  /*2be0*/  USEL UR7, URZ, 0x1, UP0 ;  /* 0x00000001ff077887 */ /* 0x000fe40008000000 */
[----:B------:R-:W-:-:S04]  /*2bf0*/  USEL UR6, UR6, URZ, UP0 ;  /* 0x000000ff06067287 */ /* 0x000fc80008000000 */
[----:B------:R-:W-:Y:S01]  /*2c00*/  ULEA UR5, UR6, UR4, 0x3 ;  /* 0x0000000406057291 */ /* 0x000fe2000f8e18ff */
[----:B------:R-:W-:-:S04]  /*2c10*/  LOP3.LUT R2, R2, UR7, RZ, 0x3c, !PT ;  /* 0x0000000702027c12 */ /* 0x000fc8000f8e3cff */
[----:B-1----:R-:W-:-:S04]  /*2c20*/  SHF.L.U32 R3, R2, 0x1f, RZ ;  /* 0x0000001f02037819 */ /* 0x002fc800000006ff */
[----:B------:R-:W1:Y:S02]  /*2c30*/  SYNCS.PHASECHK.TRANS64.TRYWAIT P0, [UR5], R3 ;  /* 0x00000003ff0075a7 */ /* 0x000e640008001105 */
[----:B-1----:R-:W-:Y:S05]  /*2c40*/  @!P0 BRA `(.L_x_46) ;  /* 0x0000005400248947 */ /* 0x002fea0003800000 */
.L_x_163:
        /* <DEDUP_REMOVED lines=9> */
.L_x_165:
        /* <DEDUP_REMOVED lines=9> */
.L_x_167:
        /* <DEDUP_REMOVED lines=9> */
.L_x_169:
        /* <DEDUP_REMOVED lines=9> */
.L_x_171:
        /* <DEDUP_REMOVED lines=9> */
.L_x_173:
        /* <DEDUP_REMOVED lines=9> */
.L_x_175:
        /* <DEDUP_REMOVED lines=9> */
.L_x_177:
        /* <DEDUP_REMOVED lines=9> */
.L_x_179:
        /* <DEDUP_REMOVED lines=9> */
.L_x_181:
        /* <DEDUP_REMOVED lines=9> */
.L_x_183:
        /* <DEDUP_REMOVED lines=9> */
.L_x_185:
        /* <DEDUP_REMOVED lines=9> */
.L_x_187:
        /* <DEDUP_REMOVED lines=9> */
.L_x_189:
        /* <DEDUP_REMOVED lines=9> */
.L_x_191:
        /* <DEDUP_REMOVED lines=9> */
.L_x_193:
        /* <DEDUP_REMOVED lines=9> */
.L_x_195:
        /* <DEDUP_REMOVED lines=9> */
.L_x_197:
        /* <DEDUP_REMOVED lines=9> */
.L_x_199:
        /* <DEDUP_REMOVED lines=9> */
.L_x_201:
        /* <DEDUP_REMOVED lines=9> */
.L_x_203:
        /* <DEDUP_REMOVED lines=9> */
.L_x_205:
        /* <DEDUP_REMOVED lines=9> */
.L_x_207:
        /* <DEDUP_REMOVED lines=9> */
.L_x_209:
        /* <DEDUP_REMOVED lines=9> */
.L_x_211:
        /* <DEDUP_REMOVED lines=9> */
.L_x_213:
        /* <DEDUP_REMOVED lines=9> */
.L_x_215:
        /* <DEDUP_REMOVED lines=9> */
.L_x_217:
        /* <DEDUP_REMOVED lines=9> */
.L_x_219:
        /* <DEDUP_REMOVED lines=9> */
.L_x_221:
        /* <DEDUP_REMOVED lines=9> */
.L_x_223:
        /* <DEDUP_REMOVED lines=9> */
.L_x_225:
        /* <DEDUP_REMOVED lines=9> */
.L_x_227:
        /* <DEDUP_REMOVED lines=9> */
.L_x_229:
        /* <DEDUP_REMOVED lines=9> */
.L_x_231:
        /* <DEDUP_REMOVED lines=9> */
.L_x_233:
        /* <DEDUP_REMOVED lines=9> */
.L_x_235:
        /* <DEDUP_REMOVED lines=9> */
.L_x_237:
        /* <DEDUP_REMOVED lines=9> */
.L_x_239:
        /* <DEDUP_REMOVED lines=9> */
.L_x_241:
        /* <DEDUP_REMOVED lines=9> */
.L_x_243:
[----:B------:R-:W-:-:S04]  /*42d0*/  UIADD3 UR6, UPT, UPT, UR6, 0x1, URZ ;  /* 0x0000000106067890 */ /* 0x000fc8000fffe0ff */
[----:B------:R-:W-:-:S04]  /*42e0*/  UISETP.NE.AND UP0, UPT, UR6, 0x2c, UPT ;  /* 0x0000002c0600788c */ /* 0x000fc8000bf05270 */
[----:B------:R-:W-:Y:S02]  /*42f0*/  USEL UR5, URZ, 0x1, UP0 ;  /* 0x00000001ff057887 */ /* 0x000fe40008000000 */
[----:B------:R-:W-:-:S04]  /*4300*/  USEL UR6, UR6, URZ, UP0 ;  /* 0x000000ff06067287 */ /* 0x000fc80008000000 */
[----:B------:R-:W-:Y:S01]  /*4310*/  ULEA UR6, UR6, UR4, 0x3 ;  /* 0x0000000406067291 */ /* 0x000fe2000f8e18ff */
[----:B------:R-:W-:-:S04]  /*4320*/  LOP3.LUT R2, R2, UR5, RZ, 0x3c, !PT ;  /* 0x0000000502027c12 */ /* 0x000fc8000f8e3cff */
[----:B------:R-:W-:Y:S01]  /*4330*/  SHF.L.U32 R2, R2, 0x1f, RZ ;  /* 0x0000001f02027819 */ /* 0x000fe200000006ff */
[----:B-1-3--:R-:W-:-:S07]  /*4340*/  IMAD.U32 R0, RZ, RZ, UR6 ;  /* 0x00000006ff007e24 */ /* 0x00afce000f8e00ff */
.L_x_87:
[----:B-1----:R1:W2:Y:S02]  /*4350*/  SYNCS.PHASECHK.TRANS64.TRYWAIT P0, [R0+URZ], R2 ;  /* 0x00000002000075a7 */ /* 0x0022a400080011ff */
[----:B--2---:R-:W-:Y:S05]  /*4360*/  @!P0 NANOSLEEP.SYNCS 0x989680 ;  /* 0x009896800000895d */ /* 0x004fea0003900000 */
[----:B------:R-:W2:Y:S02]  /*4370*/  @!P0 SYNCS.PHASECHK.TRANS64 P0, [R0+URZ], R2 ;  /* 0x00000002000085a7 */ /* 0x000ea400080010ff */
[----:B--2---:R-:W-:Y:S05]  /*4380*/  @P0 EXIT ;  /* 0x000000000000094d */ /* 0x004fea0003800000 */
[----:B------:R-:W-:Y:S05]  /*4390*/  BRA `(.L_x_87) ;  /* 0xfffffffc00ec7947 */ /* 0x000fea000383ffff */
.L_x_23:
[----:B------:R-:W-:-:S04]  /*43a0*/  UISETP.NE.AND UP1, UPT, UR37, URZ, UPT ;  /* 0x000000ff2500728c */ /* 0x000fc8000bf25270 */
[----:B------:R-:W-:-:S09]  /*43b0*/  UISETP.NE.OR UP1, UPT, UR10, 0x1, UP1 ;  /* 0x000000010a00788c */ /* 0x000fd20008f25670 */
[----:B------:R-:W-:Y:S05]  /*43c0*/  BRA.U UP1, `(.L_x_88) ;  /* 0x00000005014c7547 */ /* 0x000fea000b800000 */
[----:B------:R-:W-:Y:S01]  /*43d0*/  HFMA2 R11, -RZ, RZ, 0, 0 ;  /* 0x00000000ff0b7431 */ /* 0x000fe200000001ff */
[----:B------:R-:W-:Y:S01]  /*43e0*/  ISETP.GE.U32.AND P2, PT, R10, 0x2, PT ;  /* 0x000000020a00780c */ /* 0x000fe20003f46070 */
[----:B------:R-:W-:Y:S01]  /*43f0*/  IMAD.MOV.U32 R12, RZ, RZ, 0x1 ;  /* 0x00000001ff0c7424 */ /* 0x000fe200078e00ff */
[----:B------:R-:W-:Y:S01]  /*4400*/  CS2R R8, SRZ ;  /* 0x0000000000087805 */ /* 0x000fe2000001ff00 */
[----:B------:R-:W-:Y:S01]  /*4410*/  IMAD.MOV.U32 R3, RZ, RZ, RZ ;  /* 0x000000ffff037224 */ /* 0x000fe200078e00ff */
[----:B------:R-:W-:Y:S01]  /*4420*/  UMOV UR4, 0x400 ;  /* 0x0000040000047882 */ /* 0x000fe20000000000 */
[----:B------:R-:W-:Y:S01]  /*4430*/  UMOV UR6, URZ ;  /* 0x000000ff00067c82 */ /* 0x000fe20008000000 */
[----:B------:R-:W-:-:S12]  /*4440*/  ULEA UR37, UR37, UR4, 0x18 ;  /* 0x0000000425257291 */ /* 0x000fd8000f8ec0ff */
.L_x_92:
[----:B------:R-:W-:Y:S02]  /*4450*/  LEA R0, R3, UR37, 0x3 ;  /* 0x0000002503007c11 */ /* 0x000fe4000f8e18ff */
[----:B------:R-:W-:-:S03]  /*4460*/  SHF.L.U32 R4, R8, 0x1f, RZ ;  /* 0x0000001f08047819 */ /* 0x000fc600000006ff */
[----:B------:R-:W-:Y:S01]  /*4470*/  VIADD R5, R0, 0x350 ;  /* 0x0000035000057836 */ /* 0x000fe20000000000 */
[----:B------:R-:W1:Y:S02]  /*4480*/  SYNCS.PHASECHK.TRANS64.TRYWAIT P0, [R0+URZ+0x340], R4 ;  /* 0x00034004000075a7 */ /* 0x000e6400080011ff */
[----:B-1----:R-:W-:Y:S05]  /*4490*/  @!P0 BRA `(.L_x_89) ;  /* 0x0000004800e88947 */ /* 0x002fea0003800000 */
.L_x_244:
[----:B------:R-:W-:Y:S01]  /*44a0*/  ULEA UR5, UR6, UR37, 0x3 ;  /* 0x0000002506057291 */ /* 0x000fe2000f8e18ff */
[----:B-1----:R-:W-:Y:S01]  /*44b0*/  PRMT R0, RZ, 0x654, R5 ;  /* 0x00000654ff007816 */ /* 0x002fe20000000005 */
[----:B------:R-:W-:Y:S01]  /*44c0*/  @!P2 IMAD.MOV.U32 R4, RZ, RZ, 0x10 ;  /* 0x00000010ff04a424 */ /* 0x000fe200078e00ff */
[----:B------:R-:W-:Y:S01]  /*44d0*/  SHF.L.U32 R5, R12, 0x1f, RZ ;  /* 0x0000001f0c057819 */ /* 0x000fe200000006ff */
[----:B------:R-:W-:Y:S01]  /*44e0*/  UIADD3 UR4, UPT, UPT, UR5, 0x2e0, URZ ;  /* 0x000002e005047890 */ /* 0x000fe2000fffe0ff */
[----:B------:R1:W-:Y:S05]  /*44f0*/  SYNCS.ARRIVE.TRANS64.RED.A1T0 RZ, [R0+URZ], RZ ;  /* 0x000000ff00ff79a7 */ /* 0x0003ea00081004ff */
[----:B------:R-:W-:Y:S01]  /*4500*/  IMAD.U32 R6, RZ, RZ, UR4 ;  /* 0x00000004ff067e24 */ /* 0x000fe2000f8e00ff */
[----:B------:R-:W2:Y:S04]  /*4510*/  SYNCS.PHASECHK.TRANS64.TRYWAIT P0, [UR5+0x2f0], R5 ;  /* 0x0002f005ff0075a7 */ /* 0x000ea80008001105 */
[----:B------:R-:W-:Y:S01]  /*4520*/  PRMT R6, R10, 0x654, R6 ;  /* 0x000006540a067816 */ /* 0x000fe20000000006 */
[----:B-12---:R-:W-:Y:S06]  /*4530*/  @!P0 BRA `(.L_x_90) ;  /* 0x0000004800d48947 */ /* 0x006fec0003800000 */
.L_x_246:
[----:B------:R-:W-:Y:S01]  /*4540*/  ULEA UR4, UR6, UR37, 0x4 ;  /* 0x0000002506047291 */ /* 0x000fe2000f8e20ff */
[----:B------:R-:W-:Y:S01]  /*4550*/  SEL R2, R6, R2, !P2 ;  /* 0x0000000206027207 */ /* 0x000fe20005000000 */
[----:B------:R-:W-:Y:S01]  /*4560*/  UIADD3 UR5, UPT, UPT, UR5, 0x2e0, URZ ;  /* 0x000002e005057890 */ /* 0x000fe2000fffe0ff */
[----:B-1----:R-:W-:Y:S01]  /*4570*/  LEA R0, R11, UR37, 0x3 ;  /* 0x000000250b007c11 */ /* 0x002fe2000f8e18ff */
[----:B------:R-:W-:Y:S01]  /*4580*/  UIADD3 UR4, UPT, UPT, UR4, 0x370, URZ ;  /* 0x0000037004047890 */ /* 0x000fe2000fffe0ff */
[----:B------:R1:W-:Y:S01]  /*4590*/  @!P2 SYNCS.ARRIVE.TRANS64.RED RZ, [R2+URZ], R4 ;  /* 0x0000000402ffa9a7 */ /* 0x0003e200080004ff */
[----:B------:R-:W-:Y:S01]  /*45a0*/  UIADD3 UR6, UPT, UPT, UR6, 0x1, URZ ;  /* 0x0000000106067890 */ /* 0x000fe2000fffe0ff */
[----:B------:R-:W-:-:S03]  /*45b0*/  VIADD R3, R3, 0x1 ;  /* 0x0000000103037836 */ /* 0x000fc60000000000 */
[----:B------:R-:W-:Y:S02]  /*45c0*/  UISETP.NE.AND UP0, UPT, UR6, 0x2, UPT ;  /* 0x000000020600788c */ /* 0x000fe4000bf05270 */
[----:B------:R-:W-:Y:S01]  /*45d0*/  ISETP.NE.AND P0, PT, R3, 0x2, PT ;  /* 0x000000020300780c */ /* 0x000fe20003f05270 */
[----:B------:R-:W-:Y:S06]  /*45e0*/  UGETNEXTWORKID.BROADCAST [UR4], [UR5] ;  /* 0x00000000040073ca */ /* 0x000fec0008000100 */
[----:B------:R-:W-:Y:S02]  /*45f0*/  USEL UR4, URZ, 0x1, UP0 ;  /* 0x00000001ff047887 */ /* 0x000fe40008000000 */
[----:B------:R-:W-:-:S04]  /*4600*/  USEL UR6, UR6, URZ, UP0 ;  /* 0x000000ff06067287 */ /* 0x000fc80008000000 */
[----:B------:R-:W-:Y:S02]  /*4610*/  LOP3.LUT R12, R12, UR4, RZ, 0x3c, !PT ;  /* 0x000000040c0c7c12 */ /* 0x000fe4000f8e3cff */
[----:B-1----:R-:W-:-:S04]  /*4620*/  SHF.L.U32 R4, R9, 0x1f, RZ ;  /* 0x0000001f09047819 */ /* 0x002fc800000006ff */
[----:B------:R-:W1:Y:S02]  /*4630*/  SYNCS.PHASECHK.TRANS64.TRYWAIT P1, [R0+URZ+0x2e0], R4 ;  /* 0x0002e004000075a7 */ /* 0x000e6400080211ff */
[----:B-1----:R-:W-:Y:S05]  /*4640*/  @!P1 BRA `(.L_x_91) ;  /* 0x0000004800a89947 */ /* 0x002fea0003800000 */
.L_x_247:
[----:B-1----:R-:W-:Y:S01]  /*4650*/  LEA R4, R11, UR37, 0x4 ;  /* 0x000000250b047c11 */ /* 0x002fe2000f8e20ff */
[----:B------:R-:W-:Y:S01]  /*4660*/  VIADD R0, R0, 0x2f0 ;  /* 0x000002f000007836 */ /* 0x000fe20000000000 */
[----:B------:R-:W-:Y:S01]  /*4670*/  SEL R3, R3, RZ, P0 ;  /* 0x000000ff03037207 */ /* 0x000fe20000000000 */
[----:B------:R-:W-:-:S03]  /*4680*/  VIADD R11, R11, 0x1 ;  /* 0x000000010b0b7836 */ /* 0x000fc60000000000 */
[----:B------:R-:W1:Y:S01]  /*4690*/  LDS.128 R4, [R4+0x370] ;  /* 0x0003700004047984 */ /* 0x000e620000000c00 */
[----:B------:R-:W-:Y:S02]  /*46a0*/  PRMT R0, RZ, 0x654, R0 ;  /* 0x00000654ff007816 */ /* 0x000fe40000000000 */
[C---:B------:R-:W-:Y:S01]  /*46b0*/  ISETP.NE.AND P1, PT, R11.reuse, 0x2, PT ;  /* 0x000000020b00780c */ /* 0x040fe20003f25270 */
[----:B------:R-:W-:Y:S01]  /*46c0*/  @!PT LDS RZ, [RZ] ;  /* 0x00000000fffff984 */ /* 0x000fe20000000800 */
[----:B------:R-:W-:Y:S01]  /*46d0*/  @!PT LDS RZ, [RZ] ;  /* 0x00000000fffff984 */ /* 0x000fe20000000800 */
[----:B------:R-:W-:Y:S01]  /*46e0*/  @!PT LDS RZ, [RZ] ;  /* 0x00000000fffff984 */ /* 0x000fe20000000800 */
[----:B------:R-:W-:Y:S01]  /*46f0*/  @!PT LDS RZ, [RZ] ;  /* 0x00000000fffff984 */ /* 0x000fe20000000800 */
[----:B------:R2:W-:Y:S06]  /*4700*/  MEMBAR.ALL.CTA ;  /* 0x0000000000007992 */ /* 0x0005ec0000008000 */
[----:B--2---:R-:W2:Y:S01]  /*4710*/  FENCE.VIEW.ASYNC.S ;  /* 0x00000000000073c6 */ /* 0x004ea20000000000 */
[----:B------:R-:W-:Y:S01]  /*4720*/  SEL R11, R11, RZ, P1 ;  /* 0x000000ff0b0b7207 */ /* 0x000fe20000800000 */
[----:B--2---:R2:W-:Y:S01]  /*4730*/  SYNCS.ARRIVE.TRANS64.RED.A1T0 RZ, [R0+URZ], RZ ;  /* 0x000000ff00ff79a7 */ /* 0x0045e200081004ff */
[----:B-1----:R-:W-:-:S02]  /*4740*/  LOP3.LUT P3, RZ, R6, 0x1, RZ, 0xc0, !PT ;  /* 0x0000000106ff7812 */ /* 0x002fc4000786c0ff */
[----:B------:R-:W-:-:S04]  /*4750*/  SEL R4, RZ, 0x1, P1 ;  /* 0x00000001ff047807 */ /* 0x000fc80000800000 */
[----:B------:R-:W-:Y:S02]  /*4760*/  LOP3.LUT R9, R9, R4, RZ, 0x3c, !PT ;  /* 0x0000000409097212 */ /* 0x000fe400078e3cff */
[----:B--2---:R-:W-:-:S04]  /*4770*/  SEL R0, RZ, 0x1, P0 ;  /* 0x00000001ff007807 */ /* 0x004fc80000000000 */
[----:B------:R-:W-:Y:S01]  /*4780*/  LOP3.LUT R8, R8, R0, RZ, 0x3c, !PT ;  /* 0x0000000008087212 */ /* 0x000fe200078e3cff */
[----:B------:R-:W-:Y:S06]  /*4790*/  @P3 BRA `(.L_x_92) ;  /* 0xfffffffc002c3947 */ /* 0x000fec000383ffff */
[----:B------:R-:W-:Y:S01]  /*47a0*/  ULEA UR5, UR6, UR37, 0x3 ;  /* 0x0000002506057291 */ /* 0x000fe2000f8e18ff */
[----:B------:R-:W-:-:S08]  /*47b0*/  SHF.L.U32 R2, R12, 0x1f, RZ ;  /* 0x0000001f0c027819 */ /* 0x000fd000000006ff */
[----:B------:R-:W1:Y:S02]  /*47c0*/  SYNCS.PHASECHK.TRANS64 P0, [UR5+0x2f0], R2 ;  /* 0x0002f002ff0075a7 */ /* 0x000e640008001005 */
[----:B-1----:R-:W-:Y:S05]  /*47d0*/  @P0 BRA `(.L_x_93) ;  /* 0x0000000000080947 */ /* 0x002fea0003800000 */
[----:B------:R-:W1:Y:S02]  /*47e0*/  SYNCS.PHASECHK.TRANS64.TRYWAIT P0, [UR5+0x2f0], R2 ;  /* 0x0002f002ff0075a7 */ /* 0x000e640008001105 */
[----:B-1----:R-:W-:Y:S05]  /*47f0*/  @!P0 BRA `(.L_x_94) ;  /* 0x0000004800508947 */ /* 0x002fea0003800000 */
.L_x_93:
[----:B------:R-:W-:-:S04]  /*4800*/  UIADD3 UR4, UPT, UPT, UR6, 0x1, URZ ;  /* 0x0000000106047890 */ /* 0x000fc8000fffe0ff */
[----:B------:R-:W-:-:S04]  /*4810*/  UISETP.NE.AND UP0, UPT, UR4, 0x2, UPT ;  /* 0x000000020400788c */ /* 0x000fc8000bf05270 */
[----:B------:R-:W-:Y:S02]  /*4820*/  USEL UR7, URZ, 0x1, UP0 ;  /* 0x00000001ff077887 */ /* 0x000fe40008000000 */
[----:B------:R-:W-:-:S04]  /*4830*/  USEL UR4, UR4, URZ, UP0 ;  /* 0x000000ff04047287 */ /* 0x000fc80008000000 */
[----:B------:R-:W-:Y:S01]  /*4840*/  ULEA UR4, UR4, UR37, 0x3 ;  /* 0x0000002504047291 */ /* 0x000fe2000f8e18ff */
[----:B-1----:R-:W-:-:S04]  /*4850*/  LOP3.LUT R2, R12, UR7, RZ, 0x3c, !PT ;  /* 0x000000070c027c12 */ /* 0x002fc8000f8e3cff */
[----:B------:R-:W-:-:S04]  /*4860*/  SHF.L.U32 R0, R2, 0x1f, RZ ;  /* 0x0000001f02007819 */ /* 0x000fc800000006ff */
[----:B------:R-:W1:Y:S02]  /*4870*/  SYNCS.PHASECHK.TRANS64 P0, [UR4+0x2f0], R0 ;  /* 0x0002f000ff0075a7 */ /* 0x000e640008001004 */
[----:B-1----:R-:W-:Y:S05]  /*4880*/  @P0 EXIT ;  /* 0x000000000000094d */ /* 0x002fea0003800000 */
[----:B------:R-:W-:Y:S02]  /*4890*/  SHF.L.U32 R2, R2, 0x1f, RZ ;  /* 0x0000001f02027819 */ /* 0x000fe400000006ff */
[----:B------:R-:W-:-:S07]  /*48a0*/  MOV R0, UR4 ;  /* 0x0000000400007c02 */ /* 0x000fce0008000f00 */
.L_x_95:
[----:B-1----:R1:W2:Y:S02]  /*48b0*/  SYNCS.PHASECHK.TRANS64.TRYWAIT P0, [R0+URZ+0x2f0], R2 ;  /* 0x0002f002000075a7 */ /* 0x0022a400080011ff */
[----:B--2---:R-:W-:Y:S05]  /*48c0*/  @!P0 NANOSLEEP.SYNCS 0x989680 ;  /* 0x009896800000895d */ /* 0x004fea0003900000 */
[----:B------:R-:W2:Y:S02]  /*48d0*/  @!P0 SYNCS.PHASECHK.TRANS64 P0, [R0+URZ+0x2f0], R2 ;  /* 0x0002f002000085a7 */ /* 0x000ea400080010ff */
[----:B--2---:R-:W-:Y:S05]  /*48e0*/  @P0 EXIT ;  /* 0x000000000000094d */ /* 0x004fea0003800000 */
[----:B------:R-:W-:Y:S05]  /*48f0*/  BRA `(.L_x_95) ;  /* 0xfffffffc00ec7947 */ /* 0x000fea000383ffff */
.L_x_88:
[----:B------:R-:W-:Y:S05]  /*4900*/  BRA.U UP4, `(.L_x_96) ;  /* 0x0000001104a07547 */ /* 0x000fea000b800000 */
[----:B------:R-:W-:Y:S01]  /*4910*/  UMOV UR6, 0x40 ;  /* 0x0000004000067882 */ /* 0x000fe20000000000 */
[----:B------:R-:W-:Y:S01]  /*4920*/  NOP ;  /* 0x0000000000007918 */ /* 0x000fe20000000000 */
[----:B------:R-:W-:Y:S01]  /*4930*/  ULEA UR6, UR37, UR6, 0x18 ;  /* 0x0000000625067291 */ /* 0x000fe2000f8ec0ff */
[----:B------:R-:W-:Y:S02]  /*4940*/  UMOV UR7, 0x400 ;  /* 0x0000040000077882 */ /* 0x000fe40000000000 */
[----:B------:R-:W-:-:S06]  /*4950*/  ULEA UR37, UR37, UR7, 0x18 ;  /* 0x0000000725257291 */ /* 0x000fcc000f8ec0ff */
[----:B------:R-:W1:Y:S02]  /*4960*/  LDS.U8 R2, [UR6+0x1c] ;  /* 0x00001c06ff027984 */ /* 0x000e640008000000 */
[----:B-1----:R-:W-:-:S13]  /*4970*/  ISETP.NE.AND P0, PT, R2, RZ, PT ;  /* 0x000000ff0200720c */ /* 0x002fda0003f05270 */
[----:B------:R-:W-:Y:S05]  /*4980*/  @P0 BRA `(.L_x_97) ;  /* 0x0000000400080947 */ /* 0x000fea0003800000 */
[----:B------:R-:W-:Y:S02]  /*4990*/  UISETP.NE.U32.AND UP0, UPT, UR5, 0x1, UPT ;  /* 0x000000010500788c */ /* 0x000fe4000bf05070 */
[----:B------:R-:W-:-:S07]  /*49a0*/  UIADD3 UR8, UPT, UPT, UR6, 0x8, URZ ;  /* 0x0000000806087890 */ /* 0x000fce000fffe0ff */
[----:B------:R-:W-:Y:S05]  /*49b0*/  BRA.U !UP0, `(.L_x_98) ;  /* 0x00000001089c7547 */ /* 0x000fea000b800000 */
[----:B------:R-:W-:Y:S01]  /*49c0*/  ELECT P0, URZ, PT ;  /* 0x0000000000ff782f */ /* 0x000fe20003800000 */
[----:B------:R-:W-:-:S12]  /*49d0*/  BSSY B0, `(.L_x_98) ;  /* 0x0000025000007945 */ /* 0x000fd80003800000 */
[----:B------:R-:W-:Y:S05]  /*49e0*/  @!P0 BRA `(.L_x_99) ;  /* 0x00000000008c8947 */ /* 0x000fea0003800000 */
[----:B------:R-:W-:-:S05]  /*49f0*/  UMOV UR7, 0x10 ;  /* 0x0000001000077882 */ /* 0x000fca0000000000 */
[----:B------:R-:W-:Y:S04]  /*4a00*/  DEPBAR.LE SB1, 0x36 ;  /* 0x00009d800000791a */ /* 0x000fe80000000000 */
[----:B------:R-:W1:Y:S02]  /*4a10*/  UTCATOMSWS.2CTA.FIND_AND_SET.ALIGN UP1, UR7, UR7 ;  /* 0x00000007000775e3 */ /* 0x000e640008220800 */
[----:B-1----:R-:W-:Y:S01]  /*4a20*/  MOV R10, UR7 ;  /* 0x00000007000a7c02 */ /* 0x002fe20008000f00 */
[----:B------:R-:W-:Y:S06]  /*4a30*/  BRA.U UP1, `(.L_x_100) ;  /* 0x0000000101187547 */ /* 0x000fec000b800000 */
.L_x_101:
[----:B------:R-:W-:Y:S05]  /*4a40*/  NANOSLEEP 0x64 ;  /* 0x000000640000795d */ /* 0x000fea0003800000 */
[----:B------:R-:W-:-:S05]  /*4a50*/  UMOV UR7, 0x10 ;  /* 0x0000001000077882 */ /* 0x000fca0000000000 */
[----:B------:R-:W-:Y:S04]  /*4a60*/  DEPBAR.LE SB1, 0x36 ;  /* 0x00009d800000791a */ /* 0x000fe80000000000 */
[----:B------:R-:W1:Y:S02]  /*4a70*/  UTCATOMSWS.2CTA.FIND_AND_SET.ALIGN UP1, UR7, UR7 ;  /* 0x00000007000775e3 */ /* 0x000e640008220800 */
[----:B-1----:R-:W-:Y:S01]  /*4a80*/  MOV R10, UR7 ;  /* 0x00000007000a7c02 */ /* 0x002fe20008000f00 */
[----:B------:R-:W-:Y:S05]  /*4a90*/  BRA.U !UP1, `(.L_x_101) ;  /* 0xfffffffd09e87547 */ /* 0x000fea000b83ffff */
.L_x_100:
[----:B------:R-:W1:Y:S01]  /*4aa0*/  LDS R5, [UR6+0x10] ;  /* 0x00001006ff057984 */ /* 0x000e620008000800 */
[----:B------:R-:W-:Y:S01]  /*4ab0*/  IMAD.U32 R3, RZ, RZ, UR37 ;  /* 0x00000025ff037e24 */ /* 0x000fe2000f8e00ff */
[----:B------:R-:W-:-:S03]  /*4ac0*/  MOV R2, UR4 ;  /* 0x0000000400027c02 */ /* 0x000fc60008000f00 */
[----:B------:R-:W-:Y:S01]  /*4ad0*/  VIADD R3, R3, 0x390 ;  /* 0x0000039003037836 */ /* 0x000fe20000000000 */
[----:B-1----:R-:W-:-:S04]  /*4ae0*/  SHF.L.U32 R5, R5, 0x1f, RZ ;  /* 0x0000001f05057819 */ /* 0x002fc800000006ff */
[----:B------:R-:W1:Y:S02]  /*4af0*/  SYNCS.PHASECHK.TRANS64.TRYWAIT P0, [UR6+0x8], R5 ;  /* 0x00000805ff0075a7 */ /* 0x000e640008001106 */
[----:B-1----:R-:W-:Y:S05]  /*4b00*/  @P0 BRA `(.L_x_102) ;  /* 0x0000000000080947 */ /* 0x002fea0003800000 */
[----:B------:R-:W1:Y:S02]  /*4b10*/  SYNCS.PHASECHK.TRANS64.TRYWAIT P0, [UR6+0x8], R5 ;  /* 0x00000805ff0075a7 */ /* 0x000e640008001106 */
[----:B-1----:R-:W-:Y:S05]  /*4b20*/  @!P0 BRA `(.L_x_103) ;  /* 0x00000044009c8947 */ /* 0x002fea0003800000 */
.L_x_102:
[----:B-1----:R-:W-:Y:S01]  /*4b30*/  HFMA2 R4, -RZ, RZ, 0, 5.9604644775390625e-08 ;  /* 0x00000001ff047431 */ /* 0x002fe200000001ff */
[----:B------:R-:W-:Y:S01]  /*4b40*/  UPRMT UR7, UR4, 0x654, UR8 ;  /* 0x0000065404077896 */ /* 0x000fe20008000008 */
[----:B------:R-:W-:Y:S01]  /*4b50*/  IMAD.MOV.U32 R7, RZ, RZ, 0xffff ;  /* 0x0000ffffff077424 */ /* 0x000fe200078e00ff */
[----:B------:R-:W-:Y:S01]  /*4b60*/  PRMT R2, R2, 0x654, R3 ;  /* 0x0000065402027816 */ /* 0x000fe20000000003 */
[----:B------:R-:W-:Y:S02]  /*4b70*/  IMAD.MOV.U32 R5, RZ, RZ, 0x4 ;  /* 0x00000004ff057424 */ /* 0x000fe400078e00ff */
[----:B------:R-:W-:Y:S01]  /*4b80*/  IMAD.SHL.U32 R9, R10, 0x20, RZ ;  /* 0x000000200a097824 */ /* 0x000fe200078e00ff */
[----:B------:R-:W-:Y:S02]  /*4b90*/  MOV R3, UR7 ;  /* 0x0000000700037c02 */ /* 0x000fe40008000f00 */
[-C--:B------:R-:W-:Y:S01]  /*4ba0*/  SHF.L.U32 R7, R7, R10.reuse, RZ ;  /* 0x0000000a07077219 */ /* 0x080fe200000006ff */
[----:B------:R1:W-:Y:S01]  /*4bb0*/  SYNCS.ARRIVE.TRANS64.RED RZ, [UR7], R5 ;  /* 0x00000005ffff79a7 */ /* 0x0003e20008000407 */
[----:B------:R-:W-:Y:S01]  /*4bc0*/  SHF.L.U32 R6, R4, R10, RZ ;  /* 0x0000000a04067219 */ /* 0x000fe200000006ff */
[----:B------:R1:W-:Y:S04]  /*4bd0*/  STS [UR37+0x390], R9 ;  /* 0x00039009ff007988 */ /* 0x0003e80008000825 */
[----:B------:R1:W-:Y:S04]  /*4be0*/  STAS [R2.64], R10 ;  /* 0x0000000a02007dbd */ /* 0x0003e8000c0008ff */
[----:B------:R1:W-:Y:S04]  /*4bf0*/  ATOMS.OR RZ, [UR6+0x14], R7 ;  /* 0x00001407ffff798c */ /* 0x0003e8000b000006 */
[----:B------:R1:W-:Y:S04]  /*4c00*/  ATOMS.OR RZ, [UR6+0x18], R6 ;  /* 0x00001806ffff798c */ /* 0x0003e8000b000006 */
[----:B------:R1:W-:Y:S02]  /*4c10*/  ATOMS.XOR RZ, [UR6+0x10], R4 ;  /* 0x00001004ffff798c */ /* 0x0003e4000b800006 */
.L_x_99:
[----:B------:R-:W-:Y:S05]  /*4c20*/  BSYNC B0 ;  /* 0x0000000000007941 */ /* 0x000fea0003800000 */
.L_x_98:
[----:B------:R-:W-:Y:S05]  /*4c30*/  BRA.U UP0, `(.L_x_104) ;  /* 0x00000001006c7547 */ /* 0x000fea000b800000 */
[----:B------:R-:W-:-:S03]  /*4c40*/  UMOV UR7, 0xffffffff ;  /* 0xffffffff00077882 */ /* 0x000fc60000000000 */
[----:B------:R-:W-:Y:S05]  /*4c50*/  BRA.DIV UR7, `(.L_x_105) ;  /* 0x0000004607687947 */ /* 0x000fea000b800000 */
[----:B------:R-:W-:-:S13]  /*4c60*/  ELECT P6, URZ, PT ;  /* 0x0000000000ff782f */ /* 0x000fda00038c0000 */
.L_x_251:
[----:B------:R-:W-:Y:S05]  /*4c70*/  @!P6 BRA `(.L_x_104) ;  /* 0x00000000005ce947 */ /* 0x000fea0003800000 */
[----:B-1----:R-:W1:Y:S02]  /*4c80*/  LDS R3, [UR6+0x10] ;  /* 0x00001006ff037984 */ /* 0x002e640008000800 */
[----:B-1----:R-:W-:-:S04]  /*4c90*/  SHF.L.U32 R3, R3, 0x1f, RZ ;  /* 0x0000001f03037819 */ /* 0x002fc800000006ff */
[----:B------:R-:W1:Y:S02]  /*4ca0*/  SYNCS.PHASECHK.TRANS64.TRYWAIT P0, [UR6+0x8], R3 ;  /* 0x00000803ff0075a7 */ /* 0x000e640008001106 */
[----:B-1----:R-:W-:Y:S05]  /*4cb0*/  @P0 BRA `(.L_x_106) ;  /* 0x0000000000080947 */ /* 0x002fea0003800000 */
[----:B------:R-:W1:Y:S02]  /*4cc0*/  SYNCS.PHASECHK.TRANS64.TRYWAIT P0, [UR6+0x8], R3 ;  /* 0x00000803ff0075a7 */ /* 0x000e640008001106 */
[----:B-1----:R-:W-:Y:S05]  /*4cd0*/  @!P0 BRA `(.L_x_107) ;  /* 0x0000004400688947 */ /* 0x002fea0003800000 */
.L_x_106:
[----:B------:R-:W2:Y:S01]  /*4ce0*/  LDS R5, [UR37+0x390] ;  /* 0x00039025ff057984 */ /* 0x000ea20008000800 */
[----:B-1----:R-:W-:Y:S02]  /*4cf0*/  HFMA2 R2, -RZ, RZ, 0, 5.9604644775390625e-08 ;  /* 0x00000001ff027431 */ /* 0x002fe400000001ff */
[----:B------:R-:W-:Y:S01]  /*4d00*/  IMAD.MOV.U32 R3, RZ, RZ, 0xffff ;  /* 0x0000ffffff037424 */ /* 0x000fe200078e00ff */
[----:B------:R-:W-:Y:S01]  /*4d10*/  UPRMT UR7, UR4, 0x654, UR8 ;  /* 0x0000065404077896 */ /* 0x000fe20008000008 */
[----:B--2---:R-:W-:-:S03]  /*4d20*/  IMAD.SHL.U32 R4, R5, 0x20, RZ ;  /* 0x0000002005047824 */ /* 0x004fc600078e00ff */
[-C--:B------:R-:W-:Y:S02]  /*4d30*/  SHF.L.U32 R3, R3, R5.reuse, RZ ;  /* 0x0000000503037219 */ /* 0x080fe400000006ff */
[----:B------:R-:W-:Y:S01]  /*4d40*/  SHF.L.U32 R5, R2, R5, RZ ;  /* 0x0000000502057219 */ /* 0x000fe200000006ff */
[----:B------:R2:W-:Y:S04]  /*4d50*/  STS [UR37+0x390], R4 ;  /* 0x00039004ff007988 */ /* 0x0005e80008000825 */
[----:B------:R2:W-:Y:S04]  /*4d60*/  ATOMS.OR RZ, [UR6+0x14], R3 ;  /* 0x00001403ffff798c */ /* 0x0005e8000b000006 */
[----:B------:R2:W-:Y:S01]  /*4d70*/  ATOMS.OR RZ, [UR6+0x18], R5 ;  /* 0x00001805ffff798c */ /* 0x0005e2000b000006 */
[----:B------:R-:W-:Y:S03]  /*4d80*/  SYNCS.ARRIVE.TRANS64.RED.A1T0 RZ, [UR7], RZ ;  /* 0x000000ffffff79a7 */ /* 0x000fe60008100407 */
[----:B------:R2:W-:Y:S01]  /*4d90*/  ATOMS.XOR RZ, [UR6+0x10], R2 ;  /* 0x00001002ffff798c */ /* 0x0005e2000b800006 */
[----:B------:R-:W-:Y:S05]  /*4da0*/  BRA `(.L_x_104) ;  /* 0x0000000000107947 */ /* 0x000fea0003800000 */
.L_x_97:
[----:B------:R-:W-:-:S05]  /*4db0*/  MOV R2, 0xffffffff ;  /* 0xffffffff00027802 */ /* 0x000fca0000000f00 */
[----:B------:R1:W-:Y:S02]  /*4dc0*/  STS [UR37+0x390], R2 ;  /* 0x00039002ff007988 */ /* 0x0003e40008000825 */
[----:B-1----:R-:W-:Y:S02]  /*4dd0*/  MOV R2, 0x4df0 ;  /* 0x00004df000027802 */ /* 0x002fe40000000f00 */
[----:B-----5:R-:W-:Y:S05]  /*4de0*/  CALL.REL.NOINC `($__internal_1_$__cuda_sm10x_tcgen05_guardrail_trap_phase_invalid_during_alloc) ;  /* 0x0000004800707944 */ /* 0x020fea0003c00000 */
.L_x_104:
[----:B------:R-:W-:Y:S05]  /*4df0*/  WARPSYNC.ALL ;  /* 0x0000000000007948 */ /* 0x000fea0003800000 */
[----:B------:R-:W3:Y:S01]  /*4e00*/  S2UR UR8, SR_CgaCtaId ;  /* 0x00000000000879c3 */ /* 0x000ee20000008800 */
[----:B------:R-:W-:Y:S01]  /*4e10*/  UMOV UR6, 0x400 ;  /* 0x0000040000067882 */ /* 0x000fe20000000000 */
[----:B------:R-:W-:-:S06]  /*4e20*/  NOP ;  /* 0x0000000000007918 */ /* 0x000fcc0000000000 */
[----:B------:R-:W-:Y:S06]  /*4e30*/  BAR.ARV 0x6, 0xa0 ;  /* 0x0182800000007b1d */ /* 0x000fec0000002000 */
[----:B------:R-:W-:Y:S01]  /*4e40*/  LOP3.LUT R0, R0, 0xffff, RZ, 0xc0, !PT ;  /* 0x0000ffff00007812 */ /* 0x000fe200078ec0ff */
[----:B-1----:R-:W-:Y:S01]  /*4e50*/  IMAD.MOV.U32 R9, RZ, RZ, 0x1 ;  /* 0x00000001ff097424 */ /* 0x002fe200078e00ff */
[----:B------:R-:W-:Y:S01]  /*4e60*/  LOP3.LUT R8, R8, 0xffff, RZ, 0xc0, !PT ;  /* 0x0000ffff08087812 */ /* 0x000fe200078ec0ff */
[----:B------:R-:W-:Y:S01]  /*4e70*/  UMOV UR22, URZ ;  /* 0x000000ff00167c82 */ /* 0x000fe20008000000 */
[----:B------:R-:W-:Y:S01]  /*4e80*/  R2UR UR12, R0 ;  /* 0x00000000000c72ca */ /* 0x000fe200000e0000 */
[----:B------:R-:W-:Y:S01]  /*4e90*/  UMOV UR21, URZ ;  /* 0x000000ff00157c82 */ /* 0x000fe20008000000 */
[----:B------:R-:W-:Y:S01]  /*4ea0*/  R2UR UR13, R8 ;  /* 0x00000000080d72ca */ /* 0x000fe200000e0000 */
[----:B------:R-:W-:Y:S01]  /*4eb0*/  IMAD.MOV.U32 R8, RZ, RZ, RZ ;  /* 0x000000ffff087224 */ /* 0x000fe200078e00ff */
[----:B------:R-:W-:Y:S01]  /*4ec0*/  UMOV UR20, URZ ;  /* 0x000000ff00147c82 */ /* 0x000fe20008000000 */
[----:B------:R-:W-:-:S02]  /*4ed0*/  UISETP.NE.AND UP2, UPT, UR5, URZ, UPT ;  /* 0x000000ff0500728c */ /* 0x000fc4000bf45270 */
[----:B---3--:R-:W-:Y:S01]  /*4ee0*/  ULEA UR8, UR8, UR6, 0x18 ;  /* 0x0000000608087291 */ /* 0x008fe2000f8ec0ff */
[----:B------:R-:W1:Y:S03]  /*4ef0*/  LDCU UR6, c[0x0][0x38c] ;  /* 0x00007180ff0677ac */ /* 0x000e660008000800 */
[----:B------:R-:W-:Y:S02]  /*4f00*/  UIADD3 UR14, UPT, UPT, UR8, 0x1500, URZ ;  /* 0x00001500080e7890 */ /* 0x000fe4000fffe0ff */
[----:B------:R-:W-:-:S03]  /*4f10*/  UIADD3 UR15, UPT, UPT, UR8, 0x2d500, URZ ;  /* 0x0002d500080f7890 */ /* 0x000fc6000fffe0ff */
[----:B--2---:R-:W2:Y:S01]  /*4f20*/  LDS R2, [UR8+0x390] ;  /* 0x00039008ff027984 */ /* 0x004ea20008000800 */
[----:B------:R-:W-:Y:S02]  /*4f30*/  USHF.R.U32.HI UR14, URZ, 0x4, UR14 ;  /* 0x00000004ff0e7899 */ /* 0x000fe4000801160e */
[----:B------:R-:W-:Y:S02]  /*4f40*/  USHF.R.U32.HI UR15, URZ, 0x4, UR15 ;  /* 0x00000004ff0f7899 */ /* 0x000fe4000801160f */
[----:B------:R-:W-:Y:S02]  /*4f50*/  ULOP3.LUT UR14, UR14, 0x3fff, URZ, 0xc0, !UPT ;  /* 0x00003fff0e0e7892 */ /* 0x000fe4000f8ec0ff */
[----:B------:R-:W-:Y:S02]  /*4f60*/  ULOP3.LUT UR15, UR15, 0x3fff, URZ, 0xc0, !UPT ;  /* 0x00003fff0f0f7892 */ /* 0x000fe4000f8ec0ff */
[----:B------:R-:W-:Y:S02]  /*4f70*/  ULOP3.LUT UR14, UR14, 0x10000, URZ, 0xfc, !UPT ;  /* 0x000100000e0e7892 */ /* 0x000fe4000f8efcff */
[----:B-1----:R-:W-:-:S02]  /*4f80*/  UIADD3 UR6, UPT, UPT, UR6, 0x3f, URZ ;  /* 0x0000003f06067890 */ /* 0x002fc4000fffe0ff */
[----:B------:R-:W-:Y:S02]  /*4f90*/  ULOP3.LUT UR15, UR15, 0x10000, URZ, 0xfc, !UPT ;  /* 0x000100000f0f7892 */ /* 0x000fe4000f8efcff */
[----:B------:R-:W-:Y:S01]  /*4fa0*/  USHF.R.S32.HI UR7, URZ, 0x1f, UR6 ;  /* 0x0000001fff077899 */ /* 0x000fe20008011406 */
[----:B------:R-:W-:Y:S01]  /*4fb0*/  UMOV UR28, 0x0 ;  /* 0x00000000001c7882 */ /* 0x000fe20000000000 */
[----:B------:R-:W-:Y:S02]  /*4fc0*/  UMOV UR29, 0x8080010 ;  /* 0x08080010001d7882 */ /* 0x000fe40000000000 */
[----:B------:R-:W-:Y:S01]  /*4fd0*/  ULEA.HI UR7, UR7, UR6, URZ, 0x6 ;  /* 0x0000000607077291 */ /* 0x000fe2000f8f30ff */
[----:B------:R-:W-:Y:S01]  /*4fe0*/  UMOV UR26, 0x0 ;  /* 0x00000000001a7882 */ /* 0x000fe20000000000 */
[----:B------:R-:W-:Y:S02]  /*4ff0*/  UMOV UR27, 0x8080010 ;  /* 0x08080010001b7882 */ /* 0x000fe40000000000 */
[----:B------:R-:W-:-:S04]  /*5000*/  USHF.R.S32.HI UR7, URZ, 0x6, UR7 ;  /* 0x00000006ff077899 */ /* 0x000fc80008011407 */
[----:B------:R-:W-:-:S04]  /*5010*/  UISETP.LT.AND UP0, UPT, UR7, 0x1, UPT ;  /* 0x000000010700788c */ /* 0x000fc8000bf01270 */
[----:B------:R-:W-:Y:S01]  /*5020*/  USEL UR23, UR7, 0x1, !UP0 ;  /* 0x0000000107177887 */ /* 0x000fe2000c000000 */
[----:B--2---:R-:W-:Y:S02]  /*5030*/  R2UR UR24, R2 ;  /* 0x00000000021872ca */ /* 0x004fe400000e0000 */
[----:B------:R-:W-:-:S13]  /*5040*/  CS2R R2, SRZ ;  /* 0x0000000000027805 */ /* 0x000fda000001ff00 */
.L_x_115:
[C---:B------:R-:W-:Y:S02]  /*5050*/  LEA R0, R8.reuse, UR8, 0x3 ;  /* 0x0000000808007c11 */ /* 0x040fe4000f8e18ff */
[----:B------:R-:W-:Y:S02]  /*5060*/  SHF.L.U32 R4, R3, 0x1f, RZ ;  /* 0x0000001f03047819 */ /* 0x000fe400000006ff */
[----:B------:R-:W-:Y:S02]  /*5070*/  LEA R5, R8, UR8, 0x4 ;  /* 0x0000000808057c11 */ /* 0x000fe4000f8e20ff */
[----:B------:R-:W1:Y:S02]  /*5080*/  SYNCS.PHASECHK.TRANS64.TRYWAIT P0, [R0+URZ+0x2e0], R4 ;  /* 0x0002e004000075a7 */ /* 0x000e6400080011ff */
[----:B-1-34-:R-:W-:Y:S05]  /*5090*/  @!P0 BRA `(.L_x_108) ;  /* 0x0000004000908947 */ /* 0x01afea0003800000 */
.L_x_252:
[----:B-1----:R-:W1:Y:S01]  /*50a0*/  LDS.128 R4, [R5+0x370] ;  /* 0x0003700005047984 */ /* 0x002e620000000c00 */
[----:B------:R-:W-:Y:S02]  /*50b0*/  VIADD R0, R0, 0x2f0 ;  /* 0x000002f000007836 */ /* 0x000fe40000000000 */
[----:B------:R-:W-:Y:S01]  /*50c0*/  VIADD R8, R8, 0x1 ;  /* 0x0000000108087836 */ /* 0x000fe20000000000 */
[----:B------:R-:W-:Y:S01]  /*50d0*/  @!PT LDS RZ, [RZ] ;  /* 0x00000000fffff984 */ /* 0x000fe20000000800 */
[----:B------:R-:W-:Y:S01]  /*50e0*/  @!PT LDS RZ, [RZ] ;  /* 0x00000000fffff984 */ /* 0x000fe20000000800 */
[----:B------:R-:W-:Y:S01]  /*50f0*/  @!PT LDS RZ, [RZ] ;  /* 0x00000000fffff984 */ /* 0x000fe20000000800 */
[----:B------:R-:W-:Y:S01]  /*5100*/  @!PT LDS RZ, [RZ] ;  /* 0x00000000fffff984 */ /* 0x000fe20000000800 */
[----:B------:R2:W-:Y:S06]  /*5110*/  MEMBAR.ALL.CTA ;  /* 0x0000000000007992 */ /* 0x0005ec0000008000 */
[----:B--2---:R-:W2:Y:S01]  /*5120*/  FENCE.VIEW.ASYNC.S ;  /* 0x00000000000073c6 */ /* 0x004ea20000000000 */
[----:B------:R-:W-:-:S04]  /*5130*/  PRMT R0, RZ, 0x654, R0 ;  /* 0x00000654ff007816 */ /* 0x000fc80000000000 */
[----:B--2---:R2:W-:Y:S01]  /*5140*/  SYNCS.ARRIVE.TRANS64.RED.A1T0 RZ, [R0+URZ], RZ ;  /* 0x000000ff00ff79a7 */ /* 0x0045e200081004ff */
[----:B-1----:R-:W-:Y:S01]  /*5150*/  LOP3.LUT P1, RZ, R6, 0x1, RZ, 0xc0, !PT ;  /* 0x0000000106ff7812 */ /* 0x002fe2000782c0ff */
[----:B--2---:R-:W-:-:S12]  /*5160*/  BRA.U UP2, `(.L_x_109) ;  /* 0x0000000102e07547 */ /* 0x004fd8000b800000 */
[----:B------:R-:W1:Y:S01]  /*5170*/  LDCU UR6, c[0x0][0x38c] ;  /* 0x00007180ff0677ac */ /* 0x000e620008000800 */
[----:B------:R-:W-:Y:S02]  /*5180*/  PLOP3.LUT P2, PT, PT, PT, PT, 0x80, 0x8 ;  /* 0x000000000008781c */ /* 0x000fe40003f4f070 */
[----:B------:R-:W-:Y:S01]  /*5190*/  SHF.L.U32 R4, R9, 0x1f, RZ ;  /* 0x0000001f09047819 */ /* 0x000fe200000006ff */
[----:B------:R-:W-:Y:S02]  /*51a0*/  ULEA UR10, UR22, UR8, 0x3 ;  /* 0x00000008160a7291 */ /* 0x000fe4000f8e18ff */
[----:B------:R-:W-:Y:S02]  /*51b0*/  ULEA UR11, UR22, UR24, 0x4 ;  /* 0x00000018160b7291 */ /* 0x000fe4000f8e20ff */
[----:B-1----:R-:W-:-:S06]  /*51c0*/  UISETP.GE.AND UP0, UPT, UR6, 0x1, UPT ;  /* 0x000000010600788c */ /* 0x002fcc000bf06270 */
[----:B------:R-:W-:-:S05]  /*51d0*/  PLOP3.LUT P0, PT, PT, PT, UP0, 0x80, 0x8 ;  /* 0x000000000008781c */ /* 0x000fca0003f0f008 */
[----:B------:R-:W-:-:S08]  /*51e0*/  @UP0 ULEA UR6, UR21, UR8, 0x3 ;  /* 0x0000000815060291 */ /* 0x000fd0000f8e18ff */
[----:B------:R-:W-:-:S04]  /*51f0*/  @P0 SHF.L.U32 R0, R2, 0x1f, RZ ;  /* 0x0000001f02000819 */ /* 0x000fc800000006ff */
[----:B------:R1:W2:Y:S01]  /*5200*/  @P0 SYNCS.PHASECHK.TRANS64.TRYWAIT P2, [UR6], R0 ;  /* 0x00000000ff0005a7 */ /* 0x0002a20008041106 */
[----:B------:R-:W3:Y:S02]  /*5210*/  SYNCS.PHASECHK.TRANS64.TRYWAIT P0, [UR10+0x320], R4 ;  /* 0x00032004ff0075a7 */ /* 0x000ee4000800110a */
[----:B-123--:R-:W-:Y:S05]  /*5220*/  @!P0 BRA `(.L_x_110) ;  /* 0x0000004000408947 */ /* 0x00efea0003800000 */
.L_x_254:
[----:B------:R-:W-:Y:S01]  /*5230*/  UMOV UR19, UR20 ;  /* 0x0000001400137c82 */ /* 0x000fe20008000000 */
[----:B------:R-:W-:Y:S05]  /*5240*/  BRA.U !UP0, `(.L_x_111) ;  /* 0x0000000108987547 */ /* 0x000fea000b800000 */
[----:B------:R-:W-:Y:S02]  /*5250*/  UIADD3 UR19, UPT, UPT, UR23, UR20, URZ ;  /* 0x0000001417137290 */ /* 0x000fe4000fffe0ff */
[----:B------:R-:W-:Y:S01]  /*5260*/  UPLOP3.LUT UP3, UPT, UPT, UPT, UPT, 0x40, 0x4 ;  /* 0x000000000004789c */ /* 0x000fe20003f6e870 */
[----:B------:R-:W-:Y:S01]  /*5270*/  UMOV UR18, UR7 ;  /* 0x0000000700127c82 */ /* 0x000fe20008000000 */
[----:B------:R-:W-:-:S09]  /*5280*/  UMOV UR17, UR21 ;  /* 0x0000001500117c82 */ /* 0x000fd20008000000 */
.L_x_114:
[----:B--2---:R-:W-:Y:S01]  /*5290*/  ULEA UR9, UR17, UR8, 0x3 ;  /* 0x0000000811097291 */ /* 0x004fe2000f8e18ff */
[----:B---3--:R-:W-:Y:S11]  /*52a0*/  @P2 BRA `(.L_x_112) ;  /* 0x00000000000c2947 */ /* 0x008ff60003800000 */
[----:B-1----:R-:W-:Y:S04]  /*52b0*/  SHF.L.U32 R4, R2, 0x1f, RZ ;  /* 0x0000001f02047819 */ /* 0x002fe800000006ff */
[----:B------:R-:W1:Y:S02]  /*52c0*/  SYNCS.PHASECHK.TRANS64.TRYWAIT P0, [UR9], R4 ;  /* 0x00000004ff0075a7 */ /* 0x000e640008001109 */
[----:B-1----:R-:W-:Y:S05]  /*52d0*/  @!P0 BRA `(.L_x_113) ;  /* 0x00000040002c8947 */ /* 0x002fea0003800000 */
.L_x_112:
[----:B------:R-:W-:Y:S01]  /*52e0*/  UISETP.NE.AND UP0, UPT, UR18, 0x1, UPT ;  /* 0x000000011200788c */ /* 0x000fe2000bf05270 */
[----:B------:R-:W-:Y:S01]  /*52f0*/  PLOP3.LUT P2, PT, PT, PT, PT, 0x80, 0x8 ;  /* 0x000000000008781c */ /* 0x000fe20003f4f070 */
[----:B------:R-:W-:Y:S02]  /*5300*/  UIADD3 UR21, UPT, UPT, UR17, 0x1, URZ ;  /* 0x0000000111157890 */ /* 0x000fe4000fffe0ff */
[----:B------:R-:W-:Y:S02]  /*5310*/  ULEA UR30, UR17, UR15, 0x6 ;  /* 0x0000000f111e7291 */ /* 0x000fe4000f8e30ff */
[----:B------:R-:W-:Y:S01]  /*5320*/  UISETP.NE.AND UP1, UPT, UR21, 0x2c, UPT ;  /* 0x0000002c1500788c */ /* 0x000fe2000bf25270 */
[----:B------:R-:W-:Y:S01]  /*5330*/  PLOP3.LUT P0, PT, PT, PT, UP0, 0x80, 0x8 ;  /* 0x000000000008781c */ /* 0x000fe20003f0f008 */
[----:B------:R-:W-:Y:S02]  /*5340*/  ULEA UR32, UR17, UR14, 0x8 ;  /* 0x0000000e11207291 */ /* 0x000fe4000f8e40ff */
[----:B------:R-:W-:Y:S02]  /*5350*/  USEL UR16, URZ, 0x1, UP1 ;  /* 0x00000001ff107887 */ /* 0x000fe40008800000 */
[----:B------:R-:W-:Y:S02]  /*5360*/  USEL UR21, UR21, URZ, UP1 ;  /* 0x000000ff15157287 */ /* 0x000fe40008800000 */
[----:B------:R-:W-:Y:S02]  /*5370*/  UIADD3 UR36, UPT, UPT, UR30, 0x2, URZ ;  /* 0x000000021e247890 */ /* 0x000fe4000fffe0ff */
[----:B------:R-:W-:Y:S01]  /*5380*/  @UP0 ULEA UR6, UR21, UR8, 0x3 ;  /* 0x0000000815060291 */ /* 0x000fe2000f8e18ff */
[----:B------:R-:W-:Y:S01]  /*5390*/  LOP3.LUT R2, R2, UR16, RZ, 0x3c, !PT ;  /* 0x0000001002027c12 */ /* 0x000fe2000f8e3cff */
[----:B------:R-:W-:Y:S02]  /*53a0*/  UIADD3 UR34, UPT, UPT, UR32, 0x2, URZ ;  /* 0x0000000220227890 */ /* 0x000fe4000fffe0ff */
[----:B------:R-:W-:Y:S01]  /*53b0*/  UIADD3 UR9, UPT, UPT, UR9, 0x160, URZ ;  /* 0x0000016009097890 */ /* 0x000fe2000fffe0ff */
[----:B-1----:R-:W-:Y:S01]  /*53c0*/  @P0 SHF.L.U32 R0, R2, 0x1f, RZ ;  /* 0x0000001f02000819 */ /* 0x002fe200000006ff */
[----:B------:R-:W-:Y:S01]  /*53d0*/  UMOV UR31, 0x80004020 ;  /* 0x80004020001f7882 */ /* 0x000fe20000000000 */
[----:B------:R-:W-:Y:S01]  /*53e0*/  UMOV UR33, 0x80004020 ;  /* 0x8000402000217882 */ /* 0x000fe20000000000 */
[----:B------:R-:W-:Y:S01]  /*53f0*/  UMOV UR37, 0x80004020 ;  /* 0x8000402000257882 */ /* 0x000fe20000000000 */
[----:B------:R2:W3:Y:S01]  /*5400*/  @P0 SYNCS.PHASECHK.TRANS64.TRYWAIT P2, [UR6], R0 ;  /* 0x00000000ff0005a7 */ /* 0x0004e20008041106 */
[----:B------:R-:W-:Y:S01]  /*5410*/  UIADD3 UR20, UPT, UPT, UR20, 0x1, URZ ;  /* 0x0000000114147890 */ /* 0x000fe2000fffe0ff */
[----:B------:R2:W-:Y:S01]  /*5420*/  UTCQMMA.2CTA gdesc[UR32], gdesc[UR30], tmem[UR11], tmem[UR28], idesc[UR29], UP3 ;  /* 0x00ff1c1e200075ea */ /* 0x0005e20009a0030b */
[----:B------:R-:W-:Y:S02]  /*5430*/  UIADD3 UR18, UPT, UPT, UR18, -0x1, URZ ;  /* 0xffffffff12127890 */ /* 0x000fe4000fffe0ff */
[----:B------:R-:W-:Y:S02]  /*5440*/  UISETP.NE.AND UP0, UPT, UR20, UR19, UPT ;  /* 0x000000131400728c */ /* 0x000fe4000bf05270 */
[----:B------:R-:W-:Y:S01]  /*5450*/  UPLOP3.LUT UP3, UPT, UPT, UPT, UPT, 0x80, 0x8 ;  /* 0x000000000008789c */ /* 0x000fe20003f6f070 */
[----:B------:R-:W-:Y:S01]  /*5460*/  UMOV UR35, 0x80004020 ;  /* 0x8000402000237882 */ /* 0x000fe20000000000 */
[----:B------:R-:W-:Y:S01]  /*5470*/  UMOV UR17, UR21 ;  /* 0x0000001500117c82 */ /* 0x000fe20008000000 */
[----:B------:R2:W-:Y:S01]  /*5480*/  UTCQMMA.2CTA gdesc[UR34], gdesc[UR36], tmem[UR11], tmem[UR26], idesc[UR27], UPT ;  /* 0x00ff1a24220075ea */ /* 0x0005e2000ba0030b */
[----:B------:R2:W-:Y:S03]  /*5490*/  UTCBAR.2CTA.MULTICAST [UR9], URZ, UR13 ;  /* 0x000000ff090073e9 */ /* 0x0005e6000820080d */
[----:B------:R-:W-:Y:S05]  /*54a0*/  BRA.U UP0, `(.L_x_114) ;  /* 0xfffffffd00787547 */ /* 0x000fea000b83ffff */
.L_x_111:
[----:B------:R-:W-:Y:S01]  /*54b0*/  UIADD3 UR10, UPT, UPT, UR10, 0x300, URZ ;  /* 0x000003000a0a7890 */ /* 0x000fe2000fffe0ff */
[----:B------:R-:W-:-:S08]  /*54c0*/  UMOV UR20, UR19 ;  /* 0x0000001300147c82 */ /* 0x000fd00008000000 */
[----:B------:R4:W-:Y:S01]  /*54d0*/  UTCBAR.2CTA.MULTICAST [UR10], URZ, UR12 ;  /* 0x000000ff0a0073e9 */ /* 0x0009e2000820080c */
[----:B------:R-:W-:Y:S02]  /*54e0*/  NOP ;  /* 0x0000000000007918 */ /* 0x000fe40000000000 */
.L_x_109:
[----:B------:R-:W-:Y:S01]  /*54f0*/  UIADD3 UR22, UPT, UPT, UR22, 0x1, URZ ;  /* 0x0000000116167890 */ /* 0x000fe2000fffe0ff */
[----:B------:R-:W-:-:S03]  /*5500*/  ISETP.NE.AND P0, PT, R8, 0x2, PT ;  /* 0x000000020800780c */ /* 0x000fc60003f05270 */
[----:B------:R-:W-:Y:S01]  /*5510*/  UISETP.NE.AND UP0, UPT, UR22, 0x4, UPT ;  /* 0x000000041600788c */ /* 0x000fe2000bf05270 */
[----:B-12---:R-:W-:Y:S02]  /*5520*/  SEL R0, RZ, 0x1, P0 ;  /* 0x00000001ff007807 */ /* 0x006fe40000000000 */
[----:B------:R-:W-:Y:S01]  /*5530*/  SEL R8, R8, RZ, P0 ;  /* 0x000000ff08087207 */ /* 0x000fe20000000000 */
[----:B------:R-:W-:Y:S01]  /*5540*/  USEL UR6, URZ, 0x1, UP0 ;  /* 0x00000001ff067887 */ /* 0x000fe20008000000 */
[----:B------:R-:W-:Y:S01]  /*5550*/  LOP3.LUT R3, R3, R0, RZ, 0x3c, !PT ;  /* 0x0000000003037212 */ /* 0x000fe200078e3cff */
[----:B------:R-:W-:-:S04]  /*5560*/  USEL UR22, UR22, URZ, UP0 ;  /* 0x000000ff16167287 */ /* 0x000fc80008000000 */
[----:B------:R-:W-:Y:S01]  /*5570*/  LOP3.LUT R9, R9, UR6, RZ, 0x3c, !PT ;  /* 0x0000000609097c12 */ /* 0x000fe2000f8e3cff */
[----:B------:R-:W-:Y:S07]  /*5580*/  @P1 BRA `(.L_x_115) ;  /* 0xfffffff800b01947 */ /* 0x000fee000383ffff */
[----:B------:R-:W1:Y:S01]  /*5590*/  S2UR UR6, SR_CgaCtaId ;  /* 0x00000000000679c3 */ /* 0x000e620000008800 */
[----:B------:R-:W-:Y:S01]  /*55a0*/  ELECT P0, URZ, PT ;  /* 0x0000000000ff782f */ /* 0x000fe20003800000 */
[----:B------:R-:W-:Y:S01]  /*55b0*/  HFMA2 R0, -RZ, RZ, 0, 5.9604644775390625e-08 ;  /* 0x00000001ff007431 */ /* 0x000fe200000001ff */
[----:B------:R-:W-:-:S05]  /*55c0*/  UMOV UR7, 0x40 ;  /* 0x0000004000077882 */ /* 0x000fca0000000000 */
[----:B------:R-:W-:Y:S01]  /*55d0*/  UVIRTCOUNT.DEALLOC.SMPOOL 0x80 ;  /* 0x000000800000784c */ /* 0x000fe20000000000 */
[----:B------:R-:W-:Y:S02]  /*55e0*/  UISETP.NE.AND UP0, UPT, UR5, URZ, UPT ;  /* 0x000000ff0500728c */ /* 0x000fe4000bf05270 */
[----:B-1----:R-:W-:-:S09]  /*55f0*/  ULEA UR6, UR6, UR7, 0x18 ;  /* 0x0000000706067291 */ /* 0x002fd2000f8ec0ff */
[----:B------:R1:W-:Y:S01]  /*5600*/  @P0 STS.U8 [UR6+0x1c], R0 ;  /* 0x00001c00ff000988 */ /* 0x0003e20008000006 */
[----:B------:R-:W-:Y:S05]  /*5610*/  BRA.U UP0, `(.L_x_116) ;  /* 0x0000000100a07547 */ /* 0x000fea000b800000 */
[----:B------:R-:W-:Y:S01]  /*5620*/  UIADD3 UR5, UPT, UPT, UR8, 0x320, URZ ;  /* 0x0000032008057890 */ /* 0x000fe2000fffe0ff */
[----:B------:R-:W-:-:S03]  /*5630*/  SHF.L.U32 R2, R9, 0x1f, RZ ;  /* 0x0000001f09027819 */ /* 0x000fc600000006ff */
[----:B------:R-:W-:-:S09]  /*5640*/  ULEA UR7, UR22, UR5, 0x3 ;  /* 0x0000000516077291 */ /* 0x000fd2000f8e18ff */
[----:B------:R-:W2:Y:S02]  /*5650*/  SYNCS.PHASECHK.TRANS64.TRYWAIT P0, [UR7], R2 ;  /* 0x00000002ff0075a7 */ /* 0x000ea40008001107 */
[----:B--2---:R-:W-:Y:S05]  /*5660*/  @!P0 BRA `(.L_x_117) ;  /* 0x0000003c00608947 */ /* 0x004fea0003800000 */
.L_x_257:
[----:B------:R-:W-:-:S04]  /*5670*/  UIADD3 UR9, UPT, UPT, UR22, 0x1, URZ ;  /* 0x0000000116097890 */ /* 0x000fc8000fffe0ff */
[----:B------:R-:W-:-:S04]  /*5680*/  UISETP.NE.AND UP1, UPT, UR9, 0x4, UPT ;  /* 0x000000040900788c */ /* 0x000fc8000bf25270 */
[----:B----4-:R-:W-:Y:S02]  /*5690*/  USEL UR10, URZ, 0x1, UP1 ;  /* 0x00000001ff0a7887 */ /* 0x010fe40008800000 */
[----:B------:R-:W-:-:S04]  /*56a0*/  USEL UR9, UR9, URZ, UP1 ;  /* 0x000000ff09097287 */ /* 0x000fc80008800000 */
[----:B------:R-:W-:Y:S01]  /*56b0*/  ULEA UR7, UR9, UR5, 0x3 ;  /* 0x0000000509077291 */ /* 0x000fe2000f8e18ff */
[----:B-1----:R-:W-:-:S04]  /*56c0*/  LOP3.LUT R2, R9, UR10, RZ, 0x3c, !PT ;  /* 0x0000000a09027c12 */ /* 0x002fc8000f8e3cff */
[----:B------:R-:W-:-:S04]  /*56d0*/  SHF.L.U32 R3, R2, 0x1f, RZ ;  /* 0x0000001f02037819 */ /* 0x000fc800000006ff */
[----:B------:R-:W1:Y:S02]  /*56e0*/  SYNCS.PHASECHK.TRANS64.TRYWAIT P0, [UR7], R3 ;  /* 0x00000003ff0075a7 */ /* 0x000e640008001107 */
[----:B-1----:R-:W-:Y:S05]  /*56f0*/  @!P0 BRA `(.L_x_118) ;  /* 0x0000003c00548947 */ /* 0x002fea0003800000 */
.L_x_259:
        /* <DEDUP_REMOVED lines=9> */
.L_x_261:
[----:B------:R-:W-:-:S04]  /*5790*/  UIADD3 UR9, UPT, UPT, UR9, 0x1, URZ ;  /* 0x0000000109097890 */ /* 0x000fc8000fffe0ff */
[----:B------:R-:W-:-:S04]  /*57a0*/  UISETP.NE.AND UP1, UPT, UR9, 0x4, UPT ;  /* 0x000000040900788c */ /* 0x000fc8000bf25270 */
[----:B------:R-:W-:Y:S02]  /*57b0*/  USEL UR7, URZ, 0x1, UP1 ;  /* 0x00000001ff077887 */ /* 0x000fe40008800000 */
[----:B------:R-:W-:-:S04]  /*57c0*/  USEL UR9, UR9, URZ, UP1 ;  /* 0x000000ff09097287 */ /* 0x000fc80008800000 */
[----:B------:R-:W-:Y:S01]  /*57d0*/  ULEA UR9, UR9, UR5, 0x3 ;  /* 0x0000000509097291 */ /* 0x000fe2000f8e18ff */
[----:B------:R-:W-:-:S04]  /*57e0*/  LOP3.LUT R2, R2, UR7, RZ, 0x3c, !PT ;  /* 0x0000000702027c12 */ /* 0x000fc8000f8e3cff */
[----:B------:R-:W-:Y:S01]  /*57f0*/  SHF.L.U32 R2, R2, 0x1f, RZ ;  /* 0x0000001f02027819 */ /* 0x000fe200000006ff */
[----:B-1----:R-:W-:-:S04]  /*5800*/  IMAD.U32 R0, RZ, RZ, UR9 ;  /* 0x00000009ff007e24 */ /* 0x002fc8000f8e00ff */
[----:B------:R1:W2:Y:S03]  /*5810*/  SYNCS.PHASECHK.TRANS64.TRYWAIT P0, [R0+URZ], R2 ;  /* 0x00000002000075a7 */ /* 0x0002a600080011ff */
[----:B--2---:R-:W-:Y:S05]  /*5820*/  @!P0 NANOSLEEP.SYNCS 0x989680 ;  /* 0x009896800000895d */ /* 0x004fea0003900000 */
[----:B------:R-:W2:Y:S02]  /*5830*/  @!P0 SYNCS.PHASECHK.TRANS64 P0, [R0+URZ], R2 ;  /* 0x00000002000085a7 */ /* 0x000ea400080010ff */
[----:B--2---:R-:W-:Y:S05]  /*5840*/  @P0 BRA `(.L_x_120) ;  /* 0x0000000000200947 */ /* 0x004fea0003800000 */
.L_x_121:
[----:B--2---:R2:W4:Y:S02]  /*5850*/  SYNCS.PHASECHK.TRANS64.TRYWAIT P0, [R0+URZ], R2 ;  /* 0x00000002000075a7 */ /* 0x00452400080011ff */
[----:B----4-:R-:W-:Y:S05]  /*5860*/  @!P0 NANOSLEEP.SYNCS 0x989680 ;  /* 0x009896800000895d */ /* 0x010fea0003900000 */
[----:B------:R-:W4:Y:S02]  /*5870*/  @!P0 SYNCS.PHASECHK.TRANS64 P0, [R0+URZ], R2 ;  /* 0x00000002000085a7 */ /* 0x000f2400080010ff */
[----:B----4-:R-:W-:Y:S05]  /*5880*/  @!P0 BRA `(.L_x_121) ;  /* 0xfffffffc00f08947 */ /* 0x010fea000383ffff */
[----:B------:R-:W-:Y:S05]  /*5890*/  BRA `(.L_x_120) ;  /* 0x00000000000c7947 */ /* 0x000fea0003800000 */
.L_x_116:
[----:B------:R-:W-:-:S04]  /*58a0*/  UIADD3 UR5, UPT, UPT, UR8, 0x360, URZ ;  /* 0x0000036008057890 */ /* 0x000fc8000fffe0ff */
[----:B------:R-:W-:-:S09]  /*58b0*/  UPRMT UR5, UR4, 0x654, UR5 ;  /* 0x0000065404057896 */ /* 0x000fd20008000005 */
[----:B------:R-:W-:Y:S03]  /*58c0*/  SYNCS.ARRIVE.TRANS64.RED.A1T0 RZ, [UR5], RZ ;  /* 0x000000ffffff79a7 */ /* 0x000fe60008100405 */
.L_x_120:
[----:B-12---:R-:W-:Y:S01]  /*58d0*/  SHF.L.U32 R2, RZ, 0x1f, RZ ;  /* 0x0000001fff027819 */ /* 0x006fe200000006ff */
[----:B------:R-:W-:Y:S01]  /*58e0*/  UIADD3 UR5, UPT, UPT, UR8, 0x360, URZ ;  /* 0x0000036008057890 */ /* 0x000fe2000fffe0ff */
[----:B------:R-:W-:Y:S02]  /*58f0*/  PLOP3.LUT P0, PT, PT, PT, UP0, 0x80, 0x8 ;  /* 0x000000000008781c */ /* 0x000fe40003f0f008 */
[----:B------:R-:W1:Y:S02]  /*5900*/  SYNCS.PHASECHK.TRANS64.TRYWAIT P1, [UR8+0x360], R2 ;  /* 0x00036002ff0075a7 */ /* 0x000e640008021108 */
[----:B-1----:R-:W-:Y:S09]  /*5910*/  @!P1 BRA `(.L_x_122) ;  /* 0x0000003800fc9947 */ /* 0x002ff20003800000 */
.L_x_263:
[----:B------:R-:W-:Y:S01]  /*5920*/  @!UP0 UPRMT UR5, UR4, 0x654, UR5 ;  /* 0x0000065404058896 */ /* 0x000fe20008000005 */
[----:B------:R-:W-:Y:S02]  /*5930*/  UMOV UR8, 0xffff ;  /* 0x0000ffff00087882 */ /* 0x000fe40000000000 */
[----:B------:R-:W-:-:S06]  /*5940*/  UMOV UR4, 0x1 ;  /* 0x0000000100047882 */ /* 0x000fcc0000000000 */
[----:B------:R-:W-:Y:S01]  /*5950*/  @!P0 SYNCS.ARRIVE.TRANS64.RED.A1T0 RZ, [UR5], RZ ;  /* 0x000000ffffff89a7 */ /* 0x000fe20008100405 */
[----:B------:R-:W-:Y:S01]  /*5960*/  NOP ;  /* 0x0000000000007918 */ /* 0x000fe20000000000 */
[----:B-1----:R-:W1:Y:S01]  /*5970*/  LDS R0, [UR6+0x14] ;  /* 0x00001406ff007984 */ /* 0x002e620008000800 */
[----:B------:R-:W-:-:S04]  /*5980*/  ULOP3.LUT UR5, UR24, 0xffff, URZ, 0xc0, !UPT ;  /* 0x0000ffff18057892 */ /* 0x000fc8000f8ec0ff */
[----:B------:R-:W-:-:S04]  /*5990*/  USHF.R.U32.HI UR5, URZ, 0x5, UR5 ;  /* 0x00000005ff057899 */ /* 0x000fc80008011605 */
[----:B------:R-:W-:Y:S02]  /*59a0*/  USHF.L.U32 UR8, UR8, UR5, URZ ;  /* 0x0000000508087299 */ /* 0x000fe400080006ff */
[----:B------:R-:W-:-:S04]  /*59b0*/  USHF.L.U32 UR4, UR4, UR5, URZ ;  /* 0x0000000504047299 */ /* 0x000fc800080006ff */
[----:B-1----:R-:W-:-:S04]  /*59c0*/  LOP3.LUT R0, R0, UR8, RZ, 0xc0, !PT ;  /* 0x0000000800007c12 */ /* 0x002fc8000f8ec0ff */
[----:B------:R-:W-:-:S13]  /*59d0*/  ISETP.NE.AND P0, PT, R0, UR8, PT ;  /* 0x0000000800007c0c */ /* 0x000fda000bf05270 */
[----:B------:R-:W-:Y:S05]  /*59e0*/  @P0 BRA `(.L_x_123) ;  /* 0x0000000000580947 */ /* 0x000fea0003800000 */
[----:B------:R-:W1:Y:S02]  /*59f0*/  LDS R0, [UR6+0x18] ;  /* 0x00001806ff007984 */ /* 0x000e640008000800 */
[----:B-1----:R-:W-:-:S04]  /*5a00*/  LOP3.LUT R0, R0, UR4, RZ, 0xc0, !PT ;  /* 0x0000000400007c12 */ /* 0x002fc8000f8ec0ff */
[----:B------:R-:W-:-:S13]  /*5a10*/  ISETP.NE.AND P0, PT, R0, UR4, PT ;  /* 0x0000000400007c0c */ /* 0x000fda000bf05270 */
[----:B------:R-:W-:Y:S05]  /*5a20*/  @P0 BRA `(.L_x_124) ;  /* 0x00000000003c0947 */ /* 0x000fea0003800000 */
[----:B------:R-:W1:Y:S01]  /*5a30*/  S2R R2, SR_LANEID ;  /* 0x0000000000027919 */ /* 0x000e620000000000 */
[----:B------:R-:W-:Y:S01]  /*5a40*/  ULOP3.LUT UR8, URZ, UR8, URZ, 0x33, !UPT ;  /* 0x00000008ff087292 */ /* 0x000fe2000f8e33ff */
[----:B------:R-:W-:Y:S02]  /*5a50*/  VOTEU.ANY UR7, UPT, PT ;  /* 0x0000000000077886 */ /* 0x000fe400038e0100 */
[----:B------:R-:W-:-:S03]  /*5a60*/  UFLO.U32 UR7, UR7 ;  /* 0x00000007000772bd */ /* 0x000fc600080e0000 */
[----:B------:R-:W-:-:S04]  /*5a70*/  IMAD.U32 R0, RZ, RZ, UR8 ;  /* 0x00000008ff007e24 */ /* 0x000fc8000f8e00ff */
[----:B------:R2:W3:Y:S02]  /*5a80*/  REDUX UR5, R0 ;  /* 0x00000000000573c4 */ /* 0x0004e40000000000 */
[----:B------:R1:W-:Y:S02]  /*5a90*/  UTCATOMSWS.AND URZ, UR8 ;  /* 0x0000000800ff79e3 */ /* 0x0003e40008000000 */
[----:B-1----:R-:W-:Y:S02]  /*5aa0*/  ISETP.EQ.U32.AND P0, PT, R2, UR7, PT ;  /* 0x0000000702007c0c */ /* 0x002fe4000bf02070 */
[----:B--2---:R-:W-:Y:S02]  /*5ab0*/  LOP3.LUT R0, RZ, UR4, RZ, 0x33, !PT ;  /* 0x00000004ff007c12 */ /* 0x004fe4000f8e33ff */
[----:B---3--:R-:W-:Y:S02]  /*5ac0*/  MOV R2, UR5 ;  /* 0x0000000500027c02 */ /* 0x008fe40008000f00 */
[----:B------:R-:W1:Y:S07]  /*5ad0*/  REDUX UR4, R0 ;  /* 0x00000000000473c4 */ /* 0x000e6e0000000000 */
[----:B------:R2:W-:Y:S01]  /*5ae0*/  @P0 ATOMS.AND RZ, [UR6+0x14], R2 ;  /* 0x00001402ffff098c */ /* 0x0005e2000a800006 */
[----:B-1----:R-:W-:-:S05]  /*5af0*/  IMAD.U32 R0, RZ, RZ, UR4 ;  /* 0x00000004ff007e24 */ /* 0x002fca000f8e00ff */
[----:B------:R2:W-:Y:S01]  /*5b00*/  @P0 ATOMS.AND RZ, [UR6+0x18], R0 ;  /* 0x00001800ffff098c */ /* 0x0005e2000a800006 */
[----:B------:R-:W-:Y:S05]  /*5b10*/  BRA `(.L_x_125) ;  /* 0x0000000000147947 */ /* 0x000fea0003800000 */
.L_x_124:
[----:B------:R-:W-:Y:S02]  /*5b20*/  MOV R2, 0x5b40 ;  /* 0x00005b4000027802 */ /* 0x000fe40000000f00 */
[----:B---345:R-:W-:Y:S05]  /*5b30*/  CALL.REL.NOINC `($__internal_0_$__cuda_sm10x_tcgen05_guardrail_trap_col_being_dealloced_not_returned_by_alloc) ;  /* 0x0000003c00107944 */ /* 0x038fea0003c00000 */
[----:B------:R-:W-:Y:S05]  /*5b40*/  BRA `(.L_x_125) ;  /* 0x0000000000087947 */ /* 0x000fea0003800000 */
.L_x_123:
[----:B------:R-:W-:Y:S02]  /*5b50*/  MOV R2, 0x5b70 ;  /* 0x00005b7000027802 */ /* 0x000fe40000000f00 */
[----:B---345:R-:W-:Y:S05]  /*5b60*/  CALL.REL.NOINC `($__internal_2_$__cuda_sm10x_tcgen05_guardrail_trap_unallocated_columns_being_dealloced) ;  /* 0x0000003c001c7944 */ /* 0x038fea0003c00000 */
.L_x_125:
[----:B------:R-:W-:Y:S01]  /*5b70*/  NOP ;  /* 0x0000000000007918 */ /* 0x000fe20000000000 */
[----:B----4-:R-:W-:Y:S05]  /*5b80*/  EXIT ;  /* 0x000000000000794d */ /* 0x010fea0003800000 */
.L_x_96:
[----:B------:R-:W-:-:S09]  /*5b90*/  UISETP.NE.OR UP5, UPT, UR10, 0x3, !UP5 ;  /* 0x000000030a00788c */ /* 0x000fd2000efa5670 */
[----:B------:R-:W-:Y:S05]  /*5ba0*/  BRA.U UP5, `(.L_x_126) ;  /* 0x0000000905cc7547 */ /* 0x000fea000b800000 */
[----:B------:R-:W1:Y:S01]  /*5bb0*/  LDC R0, c[0x0][0xb30] ;  /* 0x0002cc00ff007b82 */ /* 0x000e620000000800 */
[----:B------:R-:W2:Y:S01]  /*5bc0*/  LDCU.64 UR8, c[0x0][0x888] ;  /* 0x00011100ff0877ac */ /* 0x000ea20008000a00 */
[----:B------:R-:W-:Y:S02]  /*5bd0*/  HFMA2 R27, -RZ, RZ, 0, 0 ;  /* 0x00000000ff1b7431 */ /* 0x000fe400000001ff */
[----:B------:R-:W-:Y:S01]  /*5be0*/  IMAD.MOV.U32 R29, RZ, RZ, 0x1 ;  /* 0x00000001ff1d7424 */ /* 0x000fe200078e00ff */
[----:B------:R-:W-:Y:S01]  /*5bf0*/  MOV R23, 0x800 ;  /* 0x0000080000177802 */ /* 0x000fe20000000f00 */
[----:B------:R-:W3:Y:S01]  /*5c00*/  LDCU.64 UR4, c[0x0][0x890] ;  /* 0x00011200ff0477ac */ /* 0x000ee20008000a00 */
[----:B------:R-:W-:Y:S01]  /*5c10*/  IMAD.MOV.U32 R28, RZ, RZ, RZ ;  /* 0x000000ffff1c7224 */ /* 0x000fe200078e00ff */
[----:B------:R-:W4:Y:S01]  /*5c20*/  LDC R22, c[0x0][0x370] ;  /* 0x0000dc00ff167b82 */ /* 0x000f220000000800 */
[----:B------:R-:W-:Y:S01]  /*5c30*/  UMOV UR6, 0x400 ;  /* 0x0000040000067882 */ /* 0x000fe20000000000 */
[----:B------:R-:W-:-:S02]  /*5c40*/  UPLOP3.LUT UP1, UPT, UPT, UPT, UPT, 0x40, 0x4 ;  /* 0x000000000004789c */ /* 0x000fc40003f2e870 */
[----:B------:R-:W-:-:S04]  /*5c50*/  ULEA UR6, UR37, UR6, 0x18 ;  /* 0x0000000625067291 */ /* 0x000fc8000f8ec0ff */
[----:B------:R-:W4:Y:S01]  /*5c60*/  LDC R3, c[0x0][0xb0c] ;  /* 0x0002c300ff037b82 */ /* 0x000f220000000800 */
[----:B--2---:R-:W-:Y:S02]  /*5c70*/  UISETP.NE.U32.AND UP2, UPT, UR8, URZ, UPT ;  /* 0x000000ff0800728c */ /* 0x004fe4000bf45070 */
[----:B------:R-:W-:Y:S02]  /*5c80*/  UIADD3 UR8, UPT, UPT, UR6, 0x2c0, URZ ;  /* 0x000002c006087890 */ /* 0x000fe4000fffe0ff */
[----:B---3--:R-:W-:-:S03]  /*5c90*/  UISETP.NE.U32.AND UP3, UPT, UR4, URZ, UPT ;  /* 0x000000ff0400728c */ /* 0x008fc6000bf65070 */
[----:B------:R-:W2:Y:S01]  /*5ca0*/  LDC R20, c[0x0][0xb20] ;  /* 0x0002c800ff147b82 */ /* 0x000ea20000000800 */
[----:B-1----:R-:W-:Y:S01]  /*5cb0*/  ISETP.NE.AND P1, PT, R0, 0x1, PT ;  /* 0x000000010000780c */ /* 0x002fe20003f25270 */
[----:B------:R-:W-:Y:S02]  /*5cc0*/  UISETP.NE.AND.EX UP2, UPT, UR9, URZ, UPT, UP2 ;  /* 0x000000ff0900728c */ /* 0x000fe4000bf45320 */
[----:B------:R-:W-:Y:S02]  /*5cd0*/  UPRMT UR37, UR37, 0x654, UR8 ;  /* 0x0000065425257896 */ /* 0x000fe40008000008 */
[----:B------:R-:W-:Y:S02]  /*5ce0*/  UISETP.NE.AND.EX UP3, UPT, UR5, URZ, UPT, UP3 ;  /* 0x000000ff0500728c */ /* 0x000fe4000bf65330 */
[----:B------:R-:W1:Y:S08]  /*5cf0*/  LDC.64 R30, c[0x0][0x348] ;  /* 0x0000d200ff1e7b82 */ /* 0x000e700000000a00 */
[----:B------:R-:W3:Y:S08]  /*5d00*/  LDC.64 R14, c[0x0][0xb10] ;  /* 0x0002c400ff0e7b82 */ /* 0x000ef00000000a00 */
[----:B------:R-:W1:Y:S08]  /*5d10*/  LDC.64 R6, c[0x0][0xb18] ;  /* 0x0002c600ff067b82 */ /* 0x000e700000000a00 */
[----:B------:R-:W1:Y:S08]  /*5d20*/  LDC.64 R4, c[0x0][0xb28] ;  /* 0x0002ca00ff047b82 */ /* 0x000e700000000a00 */
[----:B--2-4-:R-:W1:Y:S02]  /*5d30*/  LDC R21, c[0x0][0x374] ;  /* 0x0000dd00ff157b82 */ /* 0x014e640000000800 */
.L_x_134:
[C---:B------:R-:W-:Y:S02]  /*5d40*/  LEA R0, R28.reuse, UR6, 0x3 ;  /* 0x000000061c007c11 */ /* 0x040fe4000f8e18ff */
[----:B------:R-:W-:Y:S02]  /*5d50*/  SHF.L.U32 R2, R27, 0x1f, RZ ;  /* 0x0000001f1b027819 */ /* 0x000fe400000006ff */
[----:B------:R-:W-:Y:S02]  /*5d60*/  LEA R16, R28, UR6, 0x4 ;  /* 0x000000061c107c11 */ /* 0x000fe4000f8e20ff */
[----:B--2---:R-:W2:Y:S02]  /*5d70*/  SYNCS.PHASECHK.TRANS64.TRYWAIT P0, [R0+URZ+0x2e0], R2 ;  /* 0x0002e002000075a7 */ /* 0x004ea400080011ff */
[----:B--2---:R-:W-:Y:S05]  /*5d80*/  @!P0 BRA `(.L_x_127) ;  /* 0x0000003400f88947 */ /* 0x004fea0003800000 */
.L_x_264:
[----:B------:R-:W-:Y:S01]  /*5d90*/  ISETP.GE.AND P0, PT, R26, 0x1, PT ;  /* 0x000000011a00780c */ /* 0x000fe20003f06270 */
[----:B------:R-:W4:Y:S01]  /*5da0*/  LDS.128 R16, [R16+0x370] ;  /* 0x0003700010107984 */ /* 0x000f220000000c00 */
[----:B------:R-:W-:Y:S01]  /*5db0*/  ISETP.NE.U32.AND P4, PT, RZ, UR4, PT ;  /* 0x00000004ff007c0c */ /* 0x000fe2000bf85070 */
[----:B--2---:R-:W-:Y:S01]  /*5dc0*/  VIADD R0, R0, 0x2f0 ;  /* 0x000002f000007836 */ /* 0x004fe20000000000 */
[----:B------:R-:W-:Y:S02]  /*5dd0*/  SHF.L.U32 R24, R29, 0x1f, RZ ;  /* 0x0000001f1d187819 */ /* 0x000fe400000006ff */
[----:B------:R-:W-:Y:S02]  /*5de0*/  ISETP.NE.AND.EX P4, PT, RZ, UR5, PT, P4 ;  /* 0x00000005ff007c0c */ /* 0x000fe4000bf85340 */
[----:B------:R-:W-:Y:S01]  /*5df0*/  PRMT R0, RZ, 0x654, R0 ;  /* 0x00000654ff007816 */ /* 0x000fe20000000000 */
[----:B------:R-:W-:Y:S01]  /*5e00*/  @!PT LDS RZ, [RZ] ;  /* 0x00000000fffff984 */ /* 0x000fe20000000800 */
[----:B------:R-:W-:Y:S01]  /*5e10*/  @!PT LDS RZ, [RZ] ;  /* 0x00000000fffff984 */ /* 0x000fe20000000800 */
[----:B------:R-:W-:Y:S01]  /*5e20*/  @!PT LDS RZ, [RZ] ;  /* 0x00000000fffff984 */ /* 0x000fe20000000800 */
[----:B------:R-:W-:Y:S01]  /*5e30*/  @!PT LDS RZ, [RZ] ;  /* 0x00000000fffff984 */ /* 0x000fe20000000800 */
[----:B------:R2:W-:Y:S06]  /*5e40*/  MEMBAR.ALL.CTA ;  /* 0x0000000000007992 */ /* 0x0005ec0000008000 */
[----:B--2---:R-:W2:Y:S02]  /*5e50*/  FENCE.VIEW.ASYNC.S ;  /* 0x00000000000073c6 */ /* 0x004ea40000000000 */
[----:B--2---:R2:W-:Y:S01]  /*5e60*/  SYNCS.ARRIVE.TRANS64.RED.A1T0 RZ, [R0+URZ], RZ ;  /* 0x000000ff00ff79a7 */ /* 0x0045e200081004ff */
[----:B----4-:R-:W-:Y:S11]  /*5e70*/  LOP3.LUT P3, RZ, R18, 0x1, RZ, 0xc0, !PT ;  /* 0x0000000112ff7812 */ /* 0x010ff6000786c0ff */
[----:B------:R-:W-:Y:S02]  /*5e80*/  @!UPT UIADD3 URZ, UPT, UPT, URZ, URZ, URZ ;  /* 0x000000fffffff290 */ /* 0x000fe4000fffe0ff */
[----:B------:R-:W-:Y:S02]  /*5e90*/  @P3 MOV R11, R16 ;  /* 0x00000010000b3202 */ /* 0x000fe40000000f00 */
[----:B------:R-:W-:Y:S01]  /*5ea0*/  @P3 LOP3.LUT R10, R17, 0xffff, RZ, 0xc0, !PT ;  /* 0x0000ffff110a3812 */ /* 0x000fe200078ec0ff */
[----:B--2---:R-:W-:Y:S06]  /*5eb0*/  @!P0 BRA `(.L_x_128) ;  /* 0x0000000000a48947 */ /* 0x004fec0003800000 */
[-C--:B-1----:R-:W-:Y:S01]  /*5ec0*/  IMAD.HI.U32 R0, R21, R7.reuse, RZ ;  /* 0x0000000715007227 */ /* 0x082fe200078e00ff */
[----:B------:R-:W-:Y:S02]  /*5ed0*/  ISETP.NE.AND P0, PT, R6, 0x1, PT ;  /* 0x000000010600780c */ /* 0x000fe40003f05270 */
[----:B------:R-:W-:Y:S01]  /*5ee0*/  ISETP.NE.AND P2, PT, R26, 0x1, PT ;  /* 0x000000011a00780c */ /* 0x000fe20003f45270 */
[----:B---3--:R-:W-:Y:S01]  /*5ef0*/  IMAD.HI.U32 R9, R22, R14, RZ ;  /* 0x0000000e16097227 */ /* 0x008fe200078e00ff */
[----:B------:R-:W-:Y:S02]  /*5f00*/  SHF.R.U32.HI R0, RZ, R20, R0 ;  /* 0x00000014ff007219 */ /* 0x000fe40000011600 */
[----:B------:R-:W-:Y:S01]  /*5f10*/  ISETP.NE.AND P5, PT, R3, 0x1, PT ;  /* 0x000000010300780c */ /* 0x000fe20003fa5270 */
[----:B------:R-:W-:Y:S01]  /*5f20*/  IMAD.HI.U32 R13, R10, R7, RZ ;  /* 0x000000070a0d7227 */ /* 0x000fe200078e00ff */
[----:B------:R-:W-:Y:S02]  /*5f30*/  SHF.R.U32.HI R9, RZ, R15, R9 ;  /* 0x0000000fff097219 */ /* 0x000fe40000011609 */
[----:B------:R-:W-:Y:S01]  /*5f40*/  SEL R0, R21, R0, !P0 ;  /* 0x0000000015007207 */ /* 0x000fe20004000000 */
[----:B------:R-:W-:Y:S01]  /*5f50*/  IMAD.HI.U32 R12, R11, R14, RZ ;  /* 0x0000000e0b0c7227 */ /* 0x000fe200078e00ff */
[----:B------:R-:W-:Y:S03]  /*5f60*/  SEL R9, R22, R9, !P5 ;  /* 0x0000000916097207 */ /* 0x000fe60006800000 */
[-C--:B------:R-:W-:Y:S01]  /*5f70*/  IMAD.HI.U32 R8, R0, R4.reuse, RZ ;  /* 0x0000000400087227 */ /* 0x080fe200078e00ff */
[----:B------:R-:W-:Y:S03]  /*5f80*/  SHF.R.U32.HI R12, RZ, R15, R12 ;  /* 0x0000000fff0c7219 */ /* 0x000fe6000001160c */
[----:B------:R-:W-:Y:S01]  /*5f90*/  IMAD.HI.U32 R2, R9, R4, RZ ;  /* 0x0000000409027227 */ /* 0x000fe200078e00ff */
[-C--:B------:R-:W-:Y:S02]  /*5fa0*/  @P2 SHF.R.U32.HI R0, RZ, R5.reuse, R8 ;  /* 0x00000005ff002219 */ /* 0x080fe40000011608 */
[----:B------:R-:W-:Y:S02]  /*5fb0*/  SHF.R.U32.HI R8, RZ, R20, R13 ;  /* 0x00000014ff087219 */ /* 0x000fe4000001160d */
[----:B------:R-:W-:Y:S01]  /*5fc0*/  @P2 SHF.R.U32.HI R9, RZ, R5, R2 ;  /* 0x00000005ff092219 */ /* 0x000fe20000011602 */
[----:B------:R-:W-:Y:S01]  /*5fd0*/  IMAD R0, R26, R0, RZ ;  /* 0x000000001a007224 */ /* 0x000fe200078e02ff */
[----:B------:R-:W-:Y:S02]  /*5fe0*/  SEL R8, R10, R8, !P0 ;  /* 0x000000080a087207 */ /* 0x000fe40004000000 */
[----:B------:R-:W-:Y:S01]  /*5ff0*/  SEL R2, R11, R12, !P5 ;  /* 0x0000000c0b027207 */ /* 0x000fe20006800000 */
[----:B------:R-:W-:Y:S01]  /*6000*/  IMAD R12, R26, R9, RZ ;  /* 0x000000091a0c7224 */ /* 0x000fe200078e02ff */
[C---:B------:R-:W-:Y:S01]  /*6010*/  ISETP.GE.AND P0, PT, R8.reuse, R0, PT ;  /* 0x000000000800720c */ /* 0x040fe20003f06270 */
[----:B------:R-:W-:Y:S03]  /*6020*/  IMAD.HI.U32 R0, R8, R4, RZ ;  /* 0x0000000408007227 */ /* 0x000fe600078e00ff */
[----:B------:R-:W-:Y:S02]  /*6030*/  ISETP.GE.OR P0, PT, R2, R12, P0 ;  /* 0x0000000c0200720c */ /* 0x000fe40000706670 */
[-C--:B------:R-:W-:Y:S04]  /*6040*/  SHF.R.U32.HI R0, RZ, R5.reuse, R0 ;  /* 0x00000005ff007219 */ /* 0x080fe80000011600 */
[----:B------:R-:W-:Y:S05]  /*6050*/  SEL R13, R8, R0, !P2 ;  /* 0x00000000080d7207 */ /* 0x000fea0005000000 */
[----:B------:R-:W-:Y:S02]  /*6060*/  IMAD.MOV R12, RZ, RZ, -R13 ;  /* 0x000000ffff0c7224 */ /* 0x000fe400078e0a0d */
[----:B------:R-:W-:Y:S04]  /*6070*/  @!P0 IMAD.HI.U32 R0, R2, R4, RZ ;  /* 0x0000000402008227 */ /* 0x000fe800078e00ff */
[----:B------:R-:W-:Y:S01]  /*6080*/  IMAD R12, R26, R12, R8 ;  /* 0x0000000c1a0c7224 */ /* 0x000fe200078e0208 */
[----:B------:R-:W-:Y:S04]  /*6090*/  @!P0 SHF.R.U32.HI R0, RZ, R5, R0 ;  /* 0x00000005ff008219 */ /* 0x000fe80000011600 */
[----:B------:R-:W-:Y:S04]  /*60a0*/  @!P0 SEL R0, R2, R0, !P2 ;  /* 0x0000000002008207 */ /* 0x000fe80005000000 */
[----:B------:R-:W-:Y:S01]  /*60b0*/  @!P0 IADD3 R13, PT, PT, R13, -R0, RZ ;  /* 0x800000000d0d8210 */ /* 0x000fe20007ffe0ff */
[----:B------:R-:W-:Y:S01]  /*60c0*/  @!P0 IMAD R0, R9, R12, R0 ;  /* 0x0000000c09008224 */ /* 0x000fe200078e0200 */
[----:B------:R-:W-:Y:S01]  /*60d0*/  IADD3 R9, PT, PT, -R8, RZ, RZ ;  /* 0x000000ff08097210 */ /* 0x000fe20007ffe1ff */
[--C-:B------:R-:W-:Y:S02]  /*60e0*/  IMAD.MOV R12, RZ, RZ, -R2.reuse ;  /* 0x000000ffff0c7224 */ /* 0x100fe400078e0a02 */
[----:B------:R-:W-:Y:S02]  /*60f0*/  @!P0 IMAD R8, R13, R26, R2 ;  /* 0x0000001a0d088224 */ /* 0x000fe400078e0202 */
[----:B------:R-:W-:Y:S02]  /*6100*/  @!P0 IMAD.MOV.U32 R2, RZ, RZ, R0 ;  /* 0x000000ffff028224 */ /* 0x000fe400078e0000 */
[----:B------:R-:W-:Y:S02]  /*6110*/  IMAD R11, R3, R12, R11 ;  /* 0x0000000c030b7224 */ /* 0x000fe400078e020b */
[----:B------:R-:W-:Y:S02]  /*6120*/  IMAD R10, R6, R9, R10 ;  /* 0x00000009060a7224 */ /* 0x000fe400078e020a */
[----:B------:R-:W-:Y:S02]  /*6130*/  IMAD R11, R2, R3, R11 ;  /* 0x00000003020b7224 */ /* 0x000fe400078e020b */
[----:B------:R-:W-:Y:S02]  /*6140*/  IMAD R10, R8, R6, R10 ;  /* 0x00000006080a7224 */ /* 0x000fe400078e020a */
.L_x_128:
[----:B------:R-:W-:Y:S05]  /*6150*/  BRA.U UP1, `(.L_x_129) ;  /* 0x0000000101107547 */ /* 0x000fea000b800000 */
[----:B------:R-:W-:Y:S04]  /*6160*/  MOV R2, UR7 ;  /* 0x0000000700027c02 */ /* 0x000fe80008000f00 */
[----:B------:R-:W-:Y:S04]  /*6170*/  SHF.L.U32 R2, R2, 0x1f, RZ ;  /* 0x0000001f02027819 */ /* 0x000fe800000006ff */
[----:B------:R-:W2:Y:S02]  /*6180*/  SYNCS.PHASECHK.TRANS64.TRYWAIT P0, [UR6+0x2d8], R2 ;  /* 0x0002d802ff0075a7 */ /* 0x000ea40008001106 */
[----:B--2---:R-:W-:Y:S05]  /*6190*/  @!P0 BRA `(.L_x_130) ;  /* 0x0000003400088947 */ /* 0x004fea0003800000 */
.L_x_129:
[----:B------:R-:W-:Y:S05]  /*61a0*/  BRA.U !UP3, `(.L_x_131) ;  /* 0x000000010b347547 */ /* 0x000fea000b800000 */
[----:B------:R-:W-:Y:S01]  /*61b0*/  UPLOP3.LUT UP0, UPT, UPT, UPT, UP2, 0x80, 0x8 ;  /* 0x000000000008789c */ /* 0x000fe20003f0f020 */
[----:B--2---:R-:W-:Y:S02]  /*61c0*/  HFMA2 R0, -RZ, RZ, 0, 5.9604644775390625e-08 ;  /* 0x00000001ff007431 */ /* 0x004fe400000001ff */
[----:B------:R-:W-:Y:S03]  /*61d0*/  IMAD.MOV.U32 R60, RZ, RZ, 0x1 ;  /* 0x00000001ff3c7424 */ /* 0x000fe600078e00ff */
[----:B------:R-:W-:Y:S05]  /*61e0*/  PLOP3.LUT P0, PT, PT, PT, UP0, 0x80, 0x8 ;  /* 0x000000000008781c */ /* 0x000fea0003f0f008 */
[----:B------:R-:W2:Y:S01]  /*61f0*/  @UP0 LDCU.64 UR10, c[0x0][0x888] ;  /* 0x00011100ff0a07ac */ /* 0x000ea20008000a00 */
[----:B------:R-:W-:Y:S07]  /*6200*/  @UP0 UIMAD UR8, UR36, UR4, URZ ;  /* 0x00000004240802a4 */ /* 0x000fee000f8e02ff */
[----:B------:R-:W-:Y:S01]  /*6210*/  @!P0 PRMT R60, R0, 0x7610, R60 ;  /* 0x00007610003c8816 */ /* 0x000fe2000000003c */
[----:B--2---:R-:W-:Y:S03]  /*6220*/  @UP0 UIMAD.WIDE UR10, UR8, 0x4, UR10 ;  /* 0x00000004080a08a5 */ /* 0x004fe6000f8e020a */
[----:B------:R-:W2:Y:S03]  /*6230*/  @!UP0 LDCU UR8, c[0x0][0x880] ;  /* 0x00011000ff0887ac */ /* 0x000ea60008000800 */
[----:B-----5:R-:W-:Y:S01]  /*6240*/  IMAD.U32 R34, RZ, RZ, UR10 ;  /* 0x0000000aff227e24 */ /* 0x020fe2000f8e00ff */
[----:B------:R-:W-:Y:S05]  /*6250*/  MOV R35, UR11 ;  /* 0x0000000b00237c02 */ /* 0x000fea0008000f00 */
[----:B------:R4:W5:Y:S02]  /*6260*/  @P0 LDG.E R34, desc[UR40][R34.64] ;  /* 0x0000002822220981 */ /* 0x000964000c1e1900 */
[----:B--2-4-:R-:W-:Y:S07]  /*6270*/  @!P0 IMAD.U32 R34, RZ, RZ, UR8 ;  /* 0x00000008ff228e24 */ /* 0x014fee000f8e00ff */
.L_x_131:
[----:B-----5:R-:W-:Y:S01]  /*6280*/  @!P4 FSETP.EQ.AND P5, PT, R34, RZ, PT ;  /* 0x000000ff2200c20b */ /* 0x020fe20003fa2000 */
[----:B------:R-:W-:Y:S01]  /*6290*/  @!UPT UIADD3 URZ, UPT, UPT, URZ, URZ, URZ ;  /* 0x000000fffffff290 */ /* 0x000fe2000fffe0ff */
[----:B------:R-:W-:Y:S11]  /*62a0*/  @!P4 BRA `(.L_x_132) ;  /* 0x000000000014c947 */ /* 0x000ff60003800000 */
[----:B------:R-:W-:Y:S02]  /*62b0*/  LOP3.LUT P0, RZ, R60, 0xff, RZ, 0xc0, !PT ;  /* 0x000000ff3cff7812 */ /* 0x000fe4000780c0ff */
[----:B------:R-:W-:Y:S04]  /*62c0*/  PLOP3.LUT P5, PT, PT, PT, UP0, 0x80, 0x8 ;  /* 0x000000000008781c */ /* 0x000fe80003faf008 */
[----:B------:R-:W-:Y:S07]  /*62d0*/  PLOP3.LUT P5, PT, P5, PT, PT, 0x8, 0x80 ;  /* 0x000000000080781c */ /* 0x000fee0002fae170 */
[----:B------:R-:W-:Y:S11]  /*62e0*/  @P0 FSETP.EQ.AND P5, PT, R34, RZ, PT ;  /* 0x000000ff2200020b */ /* 0x000ff60003fa2000 */
[----:B------:R-:W-:Y:S02]  /*62f0*/  @!UPT UIADD3 URZ, UPT, UPT, URZ, URZ, URZ ;  /* 0x000000fffffff290 */ /* 0x000fe4000fffe0ff */
.L_x_132:
[----:B------:R-:W4:Y:S01]  /*6300*/  SYNCS.PHASECHK.TRANS64.TRYWAIT P4, [UR6+0x2c8], R24 ;  /* 0x0002c818ff0075a7 */ /* 0x000f220008081106 */
[----:B------:R-:W-:Y:S01]  /*6310*/  @P3 SHF.R.U32.HI R25, RZ, 0x10, R17 ;  /* 0x00000010ff193819 */ /* 0x000fe20000011611 */
[----:B------:R-:W-:Y:S01]  /*6320*/  VIADD R28, R28, 0x1 ;  /* 0x000000011c1c7836 */ /* 0x000fe20000000000 */
[----:B------:R-:W5:Y:S08]  /*6330*/  LDC.64 R8, c[0x0][0xb10] ;  /* 0x0002c400ff087b82 */ /* 0x000f700000000a00 */
[----:B------:R-:W1:Y:S08]  /*6340*/  LDC.64 R12, c[0x0][0xb18] ;  /* 0x0002c600ff0c7b82 */ /* 0x000e700000000a00 */
[----:B--2---:R-:W2:Y:S08]  /*6350*/  @!P1 LDC R0, c[0x0][0xb20] ;  /* 0x0002c800ff009b82 */ /* 0x004eb00000000800 */
[----:B------:R-:W3:Y:S01]  /*6360*/  @!P1 LDC R2, c[0x0][0xb0c] ;  /* 0x0002c300ff029b82 */ /* 0x000ee20000000800 */
[C---:B-----5:R-:W-:Y:S05]  /*6370*/  @!P1 IMAD.HI.U32 R8, R11.reuse, R8, RZ ;  /* 0x000000080b089227 */ /* 0x060fea00078e00ff */
[----:B------:R-:W-:Y:S01]  /*6380*/  @!P1 SHF.R.U32.HI R8, RZ, R9, R8 ;  /* 0x00000009ff089219 */ /* 0x000fe20000011608 */
[----:B-1----:R-:W-:Y:S01]  /*6390*/  @!P1 IMAD.HI.U32 R13, R10, R13, RZ ;  /* 0x0000000d0a0d9227 */ /* 0x002fe200078e00ff */
[----:B------:R-:W-:Y:S04]  /*63a0*/  @!P1 ISETP.NE.AND P0, PT, R12, 0x1, PT ;  /* 0x000000010c00980c */ /* 0x000fe80003f05270 */
[----:B--2---:R-:W-:Y:S02]  /*63b0*/  @!P1 SHF.R.U32.HI R0, RZ, R0, R13 ;  /* 0x00000000ff009219 */ /* 0x004fe4000001160d */
[----:B---3--:R-:W-:Y:S02]  /*63c0*/  @!P1 ISETP.NE.AND P2, PT, R2, 0x1, PT ;  /* 0x000000010200980c */ /* 0x008fe40003f45270 */
[----:B------:R-:W-:Y:S02]  /*63d0*/  @!P1 SEL R9, R10, R0, !P0 ;  /* 0x000000000a099207 */ /* 0x000fe40004000000 */
[----:B------:R-:W-:Y:S02]  /*63e0*/  ELECT P0, URZ, PT ;  /* 0x0000000000ff782f */ /* 0x000fe40003800000 */
[----:B------:R-:W-:Y:S05]  /*63f0*/  @!P1 SEL R8, R11, R8, !P2 ;  /* 0x000000080b089207 */ /* 0x000fea0005000000 */
[----:B------:R-:W-:Y:S02]  /*6400*/  @!P1 IMAD.IADD R0, R9, 0x1, -R8 ;  /* 0x0000000109009824 */ /* 0x000fe400078e0a08 */
[----:B------:R-:W-:Y:S02]  /*6410*/  @!P1 IMAD.IADD R8, R8, 0x1, -R9 ;  /* 0x0000000108089824 */ /* 0x000fe400078e0a09 */
[----:B------:R-:W-:Y:S02]  /*6420*/  @!P1 IMAD R11, R0, R2, R11 ;  /* 0x00000002000b9224 */ /* 0x000fe400078e020b */
[----:B------:R-:W-:Y:S01]  /*6430*/  @!P1 IMAD R10, R8, R12, R10 ;  /* 0x0000000c080a9224 */ /* 0x000fe200078e020a */
[----:B----4-:R-:W-:Y:S06]  /*6440*/  @!P4 BRA `(.L_x_133) ;  /* 0x000000300074c947 */ /* 0x010fec0003800000 */
.L_x_267:
[----:B------:R-:W-:Y:S01]  /*6450*/  PLOP3.LUT P5, PT, P5, P0, PT, 0xf2, 0x2f ;  /* 0x00000000002f781c */ /* 0x000fe20002fa1e72 */
[----:B------:R-:W-:Y:S01]  /*6460*/  UMOV UR14, 0x0 ;  /* 0x00000000000e7882 */ /* 0x000fe20000000000 */
[----:B------:R-:W-:Y:S01]  /*6470*/  LOP3.LUT R29, R29, 0x1, RZ, 0x3c, !PT ;  /* 0x000000011d1d7812 */ /* 0x000fe200078e3cff */
[----:B------:R-:W-:Y:S01]  /*6480*/  UMOV UR15, 0x10000000 ;  /* 0x10000000000f7882 */ /* 0x000fe20000000000 */
[----:B------:R-:W-:Y:S01]  /*6490*/  UMOV UR12, UR36 ;  /* 0x00000024000c7c82 */ /* 0x000fe20008000000 */
[----:B------:R-:W-:Y:S08]  /*64a0*/  @P3 R2UR UR36, R25 ;  /* 0x00000000192432ca */ /* 0x000ff000000e0000 */
[----:B------:R-:W-:Y:S01]  /*64b0*/  @!P5 IADD3 R2, P0, PT, R30, 0x580, RZ ;  /* 0x000005801e02d810 */ /* 0x000fe20007f1e0ff */
[----:B------:R-:W-:Y:S01]  /*64c0*/  @!P5 IMAD.SHL.U32 R59, R59, 0x20, RZ ;  /* 0x000000203b3bd824 */ /* 0x000fe200078e00ff */
[----:B------:R-:W-:Y:S01]  /*64d0*/  VOTEU.ALL UP1, P5 ;  /* 0x0000000000ff7886 */ /* 0x000fe20002820000 */
[----:B------:R-:W-:Y:S01]  /*64e0*/  @!P5 IMAD.SHL.U32 R58, R58, 0x40, RZ ;  /* 0x000000403a3ad824 */ /* 0x000fe200078e00ff */
[----:B------:R-:W-:Y:S01]  /*64f0*/  @!P5 R2UR UR9, R2 ;  /* 0x000000000209d2ca */ /* 0x000fe200000e0000 */
[----:B-1----:R-:W-:Y:S01]  /*6500*/  @!P5 IMAD.X R0, RZ, RZ, R31, P0 ;  /* 0x000000ffff00d224 */ /* 0x002fe200000e061f */
[----:B------:R-:W-:Y:S01]  /*6510*/  @!P5 R2UR UR10, R59 ;  /* 0x000000003b0ad2ca */ /* 0x000fe200000e0000 */
[----:B------:R-:W-:Y:S01]  /*6520*/  IMAD.IADD R59, R10, 0x1, R56 ;  /* 0x000000010a3b7824 */ /* 0x000fe200078e0238 */
[----:B------:R-:W-:Y:S01]  /*6530*/  @!P5 R2UR UR11, R58 ;  /* 0x000000003a0bd2ca */ /* 0x000fe200000e0000 */
[----:B------:R-:W-:Y:S01]  /*6540*/  IMAD.IADD R58, R11, 0x1, R57 ;  /* 0x000000010b3a7824 */ /* 0x000fe200078e0239 */
[----:B------:R-:W-:Y:S02]  /*6550*/  @!P5 R2UR UR8, R0 ;  /* 0x000000000008d2ca */ /* 0x000fe400000e0000 */
[C---:B------:R-:W-:Y:S04]  /*6560*/  ISETP.NE.AND P0, PT, R28.reuse, 0x2, PT ;  /* 0x000000021c00780c */ /* 0x040fe80003f05270 */
[----:B------:R-:W-:Y:S01]  /*6570*/  SEL R0, RZ, 0x1, P0 ;  /* 0x00000001ff007807 */ /* 0x000fe20000000000 */
[----:B------:R-:W-:Y:S01]  /*6580*/  IMAD.U32 R8, RZ, RZ, UR9 ;  /* 0x00000009ff087e24 */ /* 0x000fe2000f8e00ff */
[----:B------:R-:W-:Y:S01]  /*6590*/  @!UP1 UIADD3 UR9, UPT, UPT, UR6, 0x2c0, URZ ;  /* 0x000002c006099890 */ /* 0x000fe2000fffe0ff */
[----:B------:R-:W-:Y:S02]  /*65a0*/  SEL R28, R28, RZ, P0 ;  /* 0x000000ff1c1c7207 */ /* 0x000fe40000000000 */
[----:B------:R-:W-:Y:S02]  /*65b0*/  LOP3.LUT R27, R27, R0, RZ, 0x3c, !PT ;  /* 0x000000001b1b7212 */ /* 0x000fe400078e3cff */
[----:B------:R-:W-:Y:S01]  /*65c0*/  IMAD.U32 R9, RZ, RZ, UR8 ;  /* 0x00000008ff097e24 */ /* 0x000fe2000f8e00ff */
[----:B------:R-:W-:Y:S01]  /*65d0*/  @!P5 R2UR UR16, R8 ;  /* 0x000000000810d2ca */ /* 0x000fe200000e0000 */
[----:B------:R-:W-:Y:S01]  /*65e0*/  @!UP1 UIADD3 UR8, UPT, UPT, UR6, 0x400, URZ ;  /* 0x0000040006089890 */ /* 0x000fe2000fffe0ff */
[----:B------:R-:W-:Y:S02]  /*65f0*/  VOTEU.ALL UP1, P5 ;  /* 0x0000000000ff7886 */ /* 0x000fe40002820000 */
[----:B------:R-:W-:Y:S11]  /*6600*/  @!P5 R2UR UR17, R9 ;  /* 0x000000000911d2ca */ /* 0x000ff600000e0000 */
[----:B------:R-:W-:Y:S02]  /*6610*/  @!UPT UIADD3 URZ, UPT, UPT, URZ, URZ, URZ ;  /* 0x000000fffffff290 */ /* 0x000fe4000fffe0ff */
[----:B------:R2:W-:Y:S01]  /*6620*/  @!UP1 UTMALDG.3D [UR8], [UR16], desc[UR14] ;  /* 0x00000e08100095b4 */ /* 0x0005e20008011000 */
[----:B------:R2:W-:Y:S01]  /*6630*/  @!P5 SYNCS.ARRIVE.TRANS64.RED.A0TR RZ, [UR6+0x2c0], R23 ;  /* 0x0002c017ffffd9a7 */ /* 0x0005e20008300406 */
[----:B------:R-:W-:Y:S01]  /*6640*/  UPLOP3.LUT UP1, UPT, UPT, UPT, UPT, 0x80, 0x8 ;  /* 0x000000000008789c */ /* 0x000fe20003f2f070 */
[----:B------:R-:W-:Y:S01]  /*6650*/  SYNCS.ARRIVE.TRANS64.RED.A1T0 RZ, [UR37], RZ ;  /* 0x000000ffffff79a7 */ /* 0x000fe20008100425 */
[----:B------:R-:W-:Y:S09]  /*6660*/  @P3 BRA `(.L_x_134) ;  /* 0xfffffff400b43947 */ /* 0x000ff2000383ffff */
[----:B------:R-:W-:Y:S07]  /*6670*/  MOV R0, UR6 ;  /* 0x0000000600007c02 */ /* 0x000fee0008000f00 */
.L_x_135:
[----:B-1----:R-:W-:-:S04]  /*6680*/  SHF.L.U32 R2, R29, 0x1f, RZ ;  /* 0x0000001f1d027819 */ /* 0x002fc800000006ff */
[----:B------:R1:W3:Y:S03]  /*6690*/  SYNCS.PHASECHK.TRANS64.TRYWAIT P0, [R0+URZ+0x2c8], R2 ;  /* 0x0002c802000075a7 */ /* 0x0002e600080011ff */
[----:B---3--:R-:W-:Y:S05]  /*66a0*/  @!P0 NANOSLEEP.SYNCS 0x989680 ;  /* 0x009896800000895d */ /* 0x008fea0003900000 */
[----:B------:R-:W3:Y:S02]  /*66b0*/  @!P0 SYNCS.PHASECHK.TRANS64 P0, [R0+URZ+0x2c8], R2 ;  /* 0x0002c802000085a7 */ /* 0x000ee400080010ff */
[----:B--23--:R-:W-:Y:S05]  /*66c0*/  @P0 EXIT ;  /* 0x000000000000094d */ /* 0x00cfea0003800000 */
[----:B------:R-:W-:Y:S05]  /*66d0*/  BRA `(.L_x_135) ;  /* 0xfffffffc00e87947 */ /* 0x000fea000383ffff */
.L_x_126:
[----:B------:R-:W-:-:S06]  /*66e0*/  UISETP.GE.AND UP1, UPT, UR10, 0x4, UPT ;  /* 0x000000040a00788c */ /* 0x000fcc000bf26270 */
[----:B------:R-:W-:-:S13]  /*66f0*/  PLOP3.LUT P0, PT, PT, PT, UP1, 0x80, 0x8 ;  /* 0x000000000008781c */ /* 0x000fda0003f0f018 */
[----:B------:R-:W-:Y:S05]  /*6700*/  @!P0 EXIT ;  /* 0x000000000000894d */ /* 0x000fea0003800000 */
[----:B------:R-:W-:Y:S01]  /*6710*/  BAR.SYNC.DEFER_BLOCKING 0x6, 0xa0 ;  /* 0x0182800000007b1d */ /* 0x000fe20000010000 */
[----:B------:R-:W-:Y:S01]  /*6720*/  IMAD.SHL.U32 R5, R64, 0x20, RZ ;  /* 0x0000002040057824 */ /* 0x000fe200078e00ff */
[----:B------:R-:W-:Y:S01]  /*6730*/  SHF.R.U32.HI R3, RZ, 0x2, R64 ;  /* 0x00000002ff037819 */ /* 0x000fe20000011640 */
[----:B------:R-:W-:Y:S01]  /*6740*/  IMAD.SHL.U32 R4, R66, 0x200000, RZ ;  /* 0x0020000042047824 */ /* 0x000fe200078e00ff */
[----:B------:R-:W-:Y:S01]  /*6750*/  CS2R R68, SRZ ;  /* 0x0000000000447805 */ /* 0x000fe2000001ff00 */
[----:B------:R-:W-:Y:S01]  /*6760*/  IMAD.U32 R32, R64, 0x10000, RZ ;  /* 0x0001000040207824 */ /* 0x000fe200078e00ff */
[----:B------:R-:W-:Y:S02]  /*6770*/  UMOV UR43, 0x400 ;  /* 0x00000400002b7882 */ /* 0x000fe40000000000 */
[----:B------:R-:W1:Y:S01]  /*6780*/  LDC R63, c[0x0][0x370] ;  /* 0x0000dc00ff3f7b82 */ /* 0x000e620000000800 */
[----:B------:R-:W-:Y:S01]  /*6790*/  ULEA UR43, UR37, UR43, 0x18 ;  /* 0x0000002b252b7291 */ /* 0x000fe2000f8ec0ff */
[C---:B------:R-:W-:Y:S01]  /*67a0*/  LOP3.LUT R2, R5.reuse, 0x80, RZ, 0xc0, !PT ;  /* 0x0000008005027812 */ /* 0x040fe200078ec0ff */
[----:B------:R-:W-:Y:S01]  /*67b0*/  IMAD.SHL.U32 R65, R66, 0x400, RZ ;  /* 0x0000040042417824 */ /* 0x000fe200078e00ff */
[----:B------:R-:W-:Y:S01]  /*67c0*/  LOP3.LUT R4, R4, 0x200000, RZ, 0xc0, !PT ;  /* 0x0020000004047812 */ /* 0x000fe200078ec0ff */
[----:B------:R-:W-:Y:S01]  /*67d0*/  UIADD3 UR4, UPT, UPT, UR43, 0xc00, URZ ;  /* 0x00000c002b047890 */ /* 0x000fe2000fffe0ff */
[----:B------:R-:W-:Y:S01]  /*67e0*/  LOP3.LUT R3, R2, 0x10, R3, 0xf8, !PT ;  /* 0x0000001002037812 */ /* 0x000fe200078ef803 */
[----:B------:R-:W-:Y:S01]  /*67f0*/  IMAD.SHL.U32 R2, R64, 0x4, RZ ;  /* 0x0000000440027824 */ /* 0x000fe200078e00ff */
[----:B------:R-:W2:Y:S01]  /*6800*/  LDC R28, c[0x0][0xb0c] ;  /* 0x0002c300ff1c7b82 */ /* 0x000ea20000000800 */
[----:B------:R-:W-:Y:S01]  /*6810*/  LOP3.LUT R5, R5, 0x360, RZ, 0xc0, !PT ;  /* 0x0000036005057812 */ /* 0x000fe200078ec0ff */
[----:B------:R-:W-:Y:S01]  /*6820*/  IMAD.MOV.U32 R31, RZ, RZ, RZ ;  /* 0x000000ffff1f7224 */ /* 0x000fe200078e00ff */
[----:B------:R-:W-:Y:S01]  /*6830*/  LOP3.LUT R32, R4, 0x400000, R32, 0xf8, !PT ;  /* 0x0040000004207812 */ /* 0x000fe200078ef820 */
[----:B------:R-:W-:Y:S01]  /*6840*/  IMAD.MOV.U32 R70, RZ, RZ, RZ ;  /* 0x000000ffff467224 */ /* 0x000fe200078e00ff */
[----:B------:R-:W-:Y:S01]  /*6850*/  LOP3.LUT R65, R5, 0x400, R65, 0xf8, !PT ;  /* 0x0000040005417812 */ /* 0x000fe200078ef841 */
[----:B------:R-:W-:Y:S01]  /*6860*/  IMAD.MOV.U32 R73, RZ, RZ, RZ ;  /* 0x000000ffff497224 */ /* 0x000fe200078e00ff */
[----:B------:R-:W-:Y:S01]  /*6870*/  LOP3.LUT R2, R3, 0x10, R2, 0x78, !PT ;  /* 0x0000001003027812 */ /* 0x000fe200078e7802 */
[----:B------:R-:W3:Y:S01]  /*6880*/  LDC R61, c[0x0][0xb20] ;  /* 0x0002c800ff3d7b82 */ /* 0x000ee20000000800 */
[----:B------:R-:W4:Y:S01]  /*6890*/  LDS R0, [UR43+0x390] ;  /* 0x0003902bff007984 */ /* 0x000f220008000800 */
[----:B------:R-:W-:Y:S01]  /*68a0*/  IMAD.U32 R71, RZ, RZ, UR4 ;  /* 0x00000004ff477e24 */ /* 0x000fe2000f8e00ff */
[----:B------:R-:W-:Y:S01]  /*68b0*/  LOP3.LUT R65, R65, R2, RZ, 0xfc, !PT ;  /* 0x0000000241417212 */ /* 0x000fe200078efcff */
[----:B------:R-:W1:Y:S04]  /*68c0*/  LDCU.64 UR46, c[0x0][0x348] ;  /* 0x00006900ff2e77ac */ /* 0x000e680008000a00 */
[----:B------:R-:W1:Y:S01]  /*68d0*/  LDC R27, c[0x0][0xb30] ;  /* 0x0002cc00ff1b7b82 */ /* 0x000e620000000800 */
[----:B------:R-:W1:Y:S01]  /*68e0*/  LDCU.64 UR38, c[0x0][0x888] ;  /* 0x00011100ff2677ac */ /* 0x000e620008000a00 */
[----:B------:R-:W-:-:S06]  /*68f0*/  UIADD3 UR42, UPT, UPT, UR43, 0x400, URZ ;  /* 0x000004002b2a7890 */ /* 0x000fcc000fffe0ff */
[----:B------:R-:W1:Y:S08]  /*6900*/  LDC.64 R54, c[0x0][0xb10] ;  /* 0x0002c400ff367b82 */ /* 0x000e700000000a00 */
[----:B------:R-:W1:Y:S08]  /*6910*/  LDC.64 R24, c[0x0][0xb18] ;  /* 0x0002c600ff187b82 */ /* 0x000e700000000a00 */
[----:B------:R-:W1:Y:S08]  /*6920*/  LDC.64 R50, c[0x0][0x888] ;  /* 0x00022200ff327b82 */ /* 0x000e700000000a00 */
[----:B------:R-:W1:Y:S01]  /*6930*/  LDC.64 R22, c[0x0][0xb28] ;  /* 0x0002ca00ff167b82 */ /* 0x000e620000000a00 */
[----:B----4-:R-:W-:-:S07]  /*6940*/  IMAD.IADD R32, R0, 0x1, R32 ;  /* 0x0000000100207824 */ /* 0x010fce00078e0220 */
[----:B------:R-:W4:Y:S08]  /*6950*/  LDC.64 R52, c[0x0][0x890] ;  /* 0x00022400ff347b82 */ /* 0x000f300000000a00 */
[----:B------:R-:W1:Y:S08]  /*6960*/  LDC.64 R48, c[0x0][0x8b0] ;  /* 0x00022c00ff307b82 */ /* 0x000e700000000a00 */
[----:B------:R-:W1:Y:S08]  /*6970*/  LDC.64 R46, c[0x0][0x8a8] ;  /* 0x00022a00ff2e7b82 */ /* 0x000e700000000a00 */
[----:B--23--:R-:W1:Y:S02]  /*6980*/  LDC R62, c[0x0][0x374] ;  /* 0x0000dd00ff3e7b82 */ /* 0x00ce640000000800 */
.L_x_153:
[----:B------:R-:W-:Y:S02]  /*6990*/  LEA R0, R73, UR43, 0x3 ;  /* 0x0000002b49007c11 */ /* 0x000fe4000f8e18ff */
[----:B------:R-:W-:Y:S02]  /*69a0*/  SHF.L.U32 R2, R69, 0x1f, RZ ;  /* 0x0000001f45027819 */ /* 0x000fe400000006ff */
[----:B------:R-:W-:Y:S02]  /*69b0*/  LEA R16, R73, UR43, 0x4 ;  /* 0x0000002b49107c11 */ /* 0x000fe4000f8e20ff */
[----:B--2---:R-:W2:Y:S02]  /*69c0*/  SYNCS.PHASECHK.TRANS64.TRYWAIT P0, [R0+URZ+0x2e0], R2 ;  /* 0x0002e002000075a7 */ /* 0x004ea400080011ff */
[----:B-12---:R-:W-:Y:S05]  /*69d0*/  @!P0 BRA `(.L_x_136) ;  /* 0x0000002c00288947 */ /* 0x006fea0003800000 */
.L_x_268:
[----:B------:R-:W3:Y:S01]  /*69e0*/  LDC.64 R10, c[0x0][0xb10] ;  /* 0x0002c400ff0a7b82 */ /* 0x000ee20000000a00 */
[----:B------:R-:W4:Y:S01]  /*69f0*/  LDS.128 R16, [R16+0x370] ;  /* 0x0003700010107984 */ /* 0x000f220000000c00 */
[----:B-1----:R-:W-:Y:S01]  /*6a00*/  ISETP.NE.AND P1, PT, R27, 0x1, PT ;  /* 0x000000011b00780c */ /* 0x002fe20003f25270 */
[----:B--2---:R-:W-:Y:S01]  /*6a10*/  VIADD R0, R0, 0x2f0 ;  /* 0x000002f000007836 */ /* 0x004fe20000000000 */
[----:B------:R-:W-:Y:S04]  /*6a20*/  ISETP.GE.AND P0, PT, R26, 0x1, PT ;  /* 0x000000011a00780c */ /* 0x000fe80003f06270 */
[----:B------:R-:W1:Y:S01]  /*6a30*/  LDC.64 R8, c[0x0][0xb18] ;  /* 0x0002c600ff087b82 */ /* 0x000e620000000a00 */
[----:B------:R-:W-:Y:S01]  /*6a40*/  PRMT R0, RZ, 0x654, R0 ;  /* 0x00000654ff007816 */ /* 0x000fe20000000000 */
[----:B------:R-:W-:Y:S01]  /*6a50*/  @!PT LDS RZ, [RZ] ;  /* 0x00000000fffff984 */ /* 0x000fe20000000800 */
[----:B------:R-:W-:Y:S01]  /*6a60*/  @!PT LDS RZ, [RZ] ;  /* 0x00000000fffff984 */ /* 0x000fe20000000800 */
[----:B------:R-:W-:Y:S01]  /*6a70*/  @!PT LDS RZ, [RZ] ;  /* 0x00000000fffff984 */ /* 0x000fe20000000800 */
[----:B------:R-:W-:Y:S01]  /*6a80*/  @!PT LDS RZ, [RZ] ;  /* 0x00000000fffff984 */ /* 0x000fe20000000800 */
[----:B------:R2:W-:Y:S06]  /*6a90*/  MEMBAR.ALL.CTA ;  /* 0x0000000000007992 */ /* 0x0005ec0000008000 */
[----:B--2---:R-:W2:Y:S01]  /*6aa0*/  FENCE.VIEW.ASYNC.S ;  /* 0x00000000000073c6 */ /* 0x004ea20000000000 */
[----:B------:R-:W1:Y:S08]  /*6ab0*/  @!P1 LDC R12, c[0x0][0xb20] ;  /* 0x0002c800ff0c9b82 */ /* 0x000e700000000800 */
[----:B------:R-:W1:Y:S01]  /*6ac0*/  @!P1 LDC R7, c[0x0][0xb0c] ;  /* 0x0002c300ff079b82 */ /* 0x000e620000000800 */
[----:B--2---:R2:W-:Y:S01]  /*6ad0*/  SYNCS.ARRIVE.TRANS64.RED.A1T0 RZ, [R0+URZ], RZ ;  /* 0x000000ff00ff79a7 */ /* 0x0045e200081004ff */
[----:B----4-:R-:W-:Y:S04]  /*6ae0*/  LOP3.LUT P4, RZ, R18, 0x1, RZ, 0xc0, !PT ;  /* 0x0000000112ff7812 */ /* 0x010fe8000788c0ff */
[----:B------:R-:W-:Y:S09]  /*6af0*/  P2R R72, PR, RZ, 0x10 ;  /* 0x00000010ff487803 */ /* 0x000ff20000000000 */
[----:B------:R-:W-:Y:S02]  /*6b00*/  @P4 MOV R30, R16 ;  /* 0x00000010001e4202 */ /* 0x000fe40000000f00 */
[----:B------:R-:W-:Y:S01]  /*6b10*/  @P4 LOP3.LUT R29, R17, 0xffff, RZ, 0xc0, !PT ;  /* 0x0000ffff111d4812 */ /* 0x000fe200078ec0ff */
[----:B--23--:R-:W-:Y:S06]  /*6b20*/  @!P0 BRA `(.L_x_137) ;  /* 0x0000000000a48947 */ /* 0x00cfec0003800000 */
[----:B------:R-:W-:Y:S01]  /*6b30*/  IMAD.HI.U32 R0, R62, R25, RZ ;  /* 0x000000193e007227 */ /* 0x000fe200078e00ff */
[----:B------:R-:W-:Y:S02]  /*6b40*/  ISETP.NE.AND P0, PT, R24, 0x1, PT ;  /* 0x000000011800780c */ /* 0x000fe40003f05270 */
[----:B------:R-:W-:Y:S01]  /*6b50*/  ISETP.NE.AND P2, PT, R26, 0x1, PT ;  /* 0x000000011a00780c */ /* 0x000fe20003f45270 */
[----:B------:R-:W-:Y:S01]  /*6b60*/  IMAD.HI.U32 R4, R63, R54, RZ ;  /* 0x000000363f047227 */ /* 0x000fe200078e00ff */
[----:B------:R-:W-:Y:S02]  /*6b70*/  SHF.R.U32.HI R0, RZ, R61, R0 ;  /* 0x0000003dff007219 */ /* 0x000fe40000011600 */
[----:B------:R-:W-:Y:S01]  /*6b80*/  ISETP.NE.AND P3, PT, R28, 0x1, PT ;  /* 0x000000011c00780c */ /* 0x000fe20003f65270 */
[----:B------:R-:W-:Y:S01]  /*6b90*/  IMAD.HI.U32 R6, R29, R25, RZ ;  /* 0x000000191d067227 */ /* 0x000fe200078e00ff */
[-C--:B------:R-:W-:Y:S02]  /*6ba0*/  SHF.R.U32.HI R4, RZ, R55.reuse, R4 ;  /* 0x00000037ff047219 */ /* 0x080fe40000011604 */
[----:B------:R-:W-:Y:S01]  /*6bb0*/  SEL R0, R62, R0, !P0 ;  /* 0x000000003e007207 */ /* 0x000fe20004000000 */
[----:B------:R-:W-:Y:S01]  /*6bc0*/  IMAD.HI.U32 R5, R30, R54, RZ ;  /* 0x000000361e057227 */ /* 0x000fe200078e00ff */
[----:B------:R-:W-:Y:S03]  /*6bd0*/  SEL R4, R63, R4, !P3 ;  /* 0x000000043f047207 */ /* 0x000fe60005800000 */
[-C--:B------:R-:W-:Y:S01]  /*6be0*/  IMAD.HI.U32 R3, R0, R22.reuse, RZ ;  /* 0x0000001600037227 */ /* 0x080fe200078e00ff */
[----:B------:R-:W-:Y:S03]  /*6bf0*/  SHF.R.U32.HI R5, RZ, R55, R5 ;  /* 0x00000037ff057219 */ /* 0x000fe60000011605 */
[----:B------:R-:W-:Y:S01]  /*6c00*/  IMAD.HI.U32 R2, R4, R22, RZ ;  /* 0x0000001604027227 */ /* 0x000fe200078e00ff */
[----:B------:R-:W-:Y:S02]  /*6c10*/  @P2 SHF.R.U32.HI R0, RZ, R23, R3 ;  /* 0x00000017ff002219 */ /* 0x000fe40000011603 */
[----:B------:R-:W-:Y:S02]  /*6c20*/  SHF.R.U32.HI R3, RZ, R61, R6 ;  /* 0x0000003dff037219 */ /* 0x000fe40000011606 */
[----:B------:R-:W-:Y:S01]  /*6c30*/  @P2 SHF.R.U32.HI R4, RZ, R23, R2 ;  /* 0x00000017ff042219 */ /* 0x000fe20000011602 */
[----:B------:R-:W-:Y:S01]  /*6c40*/  IMAD R0, R26, R0, RZ ;  /* 0x000000001a007224 */ /* 0x000fe200078e02ff */
[----:B------:R-:W-:Y:S02]  /*6c50*/  SEL R3, R29, R3, !P0 ;  /* 0x000000031d037207 */ /* 0x000fe40004000000 */
[----:B------:R-:W-:Y:S01]  /*6c60*/  SEL R2, R30, R5, !P3 ;  /* 0x000000051e027207 */ /* 0x000fe20005800000 */
[----:B------:R-:W-:Y:S01]  /*6c70*/  IMAD R5, R26, R4, RZ ;  /* 0x000000041a057224 */ /* 0x000fe200078e02ff */
[C---:B------:R-:W-:Y:S01]  /*6c80*/  ISETP.GE.AND P0, PT, R3.reuse, R0, PT ;  /* 0x000000000300720c */ /* 0x040fe20003f06270 */
[C---:B------:R-:W-:Y:S03]  /*6c90*/  IMAD.HI.U32 R0, R3.reuse, R22, RZ ;  /* 0x0000001603007227 */ /* 0x040fe600078e00ff */
[C---:B------:R-:W-:Y:S02]  /*6ca0*/  ISETP.GE.OR P0, PT, R2.reuse, R5, P0 ;  /* 0x000000050200720c */ /* 0x040fe40000706670 */
[----:B------:R-:W-:Y:S04]  /*6cb0*/  SHF.R.U32.HI R0, RZ, R23, R0 ;  /* 0x00000017ff007219 */ /* 0x000fe80000011600 */
[C---:B------:R-:W-:Y:S05]  /*6cc0*/  SEL R6, R3.reuse, R0, !P2 ;  /* 0x0000000003067207 */ /* 0x040fea0005000000 */
        /* <DEDUP_REMOVED lines=14> */
[----:B------:R-:W-:Y:S07]  /*6db0*/  IMAD R29, R3, R24, R29 ;  /* 0x00000018031d7224 */ /* 0x000fee00078e021d */
.L_x_137:
[----:B------:R-:W-:Y:S01]  /*6dc0*/  @!P1 IMAD.HI.U32 R0, R30, R10, RZ ;  /* 0x0000000a1e009227 */ /* 0x000fe200078e00ff */
[----:B-1----:R-:W-:Y:S01]  /*6dd0*/  @!P1 ISETP.NE.AND P0, PT, R8, 0x1, PT ;  /* 0x000000010800980c */ /* 0x002fe20003f05270 */
[----:B------:R-:W-:Y:S01]  /*6de0*/  ULOP3.LUT UP0, URZ, UR42, 0x90, URZ, 0xc0, !UPT ;  /* 0x000000902aff7892 */ /* 0x000fe2000f80c0ff */
[----:B------:R-:W-:Y:S01]  /*6df0*/  @!P1 ISETP.NE.AND P2, PT, R7, 0x1, PT ;  /* 0x000000010700980c */ /* 0x000fe20003f45270 */
[----:B------:R-:W-:Y:S01]  /*6e00*/  @!P1 IMAD.HI.U32 R2, R29, R9, RZ ;  /* 0x000000091d029227 */ /* 0x000fe200078e00ff */
[----:B------:R-:W-:Y:S02]  /*6e10*/  @!P1 SHF.R.U32.HI R0, RZ, R11, R0 ;  /* 0x0000000bff009219 */ /* 0x000fe40000011600 */
[----:B------:R-:W-:Y:S01]  /*6e20*/  @P4 SHF.R.U32.HI R67, RZ, 0x10, R17 ;  /* 0x00000010ff434819 */ /* 0x000fe20000011611 */
[----:B------:R-:W-:Y:S01]  /*6e30*/  VIADD R73, R73, 0x1 ;  /* 0x0000000149497836 */ /* 0x000fe20000000000 */
[----:B------:R-:W-:Y:S02]  /*6e40*/  @!P1 SHF.R.U32.HI R2, RZ, R12, R2 ;  /* 0x0000000cff029219 */ /* 0x000fe40000011602 */
[----:B------:R-:W-:Y:S02]  /*6e50*/  @!P1 SEL R3, R30, R0, !P2 ;  /* 0x000000001e039207 */ /* 0x000fe40005000000 */
[----:B------:R-:W-:Y:S05]  /*6e60*/  @!P1 SEL R2, R29, R2, !P0 ;  /* 0x000000021d029207 */ /* 0x000fea0004000000 */
[----:B------:R-:W-:Y:S02]  /*6e70*/  @!P1 IMAD.IADD R0, R2, 0x1, -R3 ;  /* 0x0000000102009824 */ /* 0x000fe400078e0a03 */
[----:B------:R-:W-:Y:S02]  /*6e80*/  @!P1 IMAD.IADD R2, R3, 0x1, -R2 ;  /* 0x0000000103029824 */ /* 0x000fe400078e0a02 */
[----:B------:R-:W-:Y:S02]  /*6e90*/  @!P1 IMAD R30, R0, R7, R30 ;  /* 0x00000007001e9224 */ /* 0x000fe400078e021e */
[----:B------:R-:W-:Y:S01]  /*6ea0*/  @!P1 IMAD R29, R2, R8, R29 ;  /* 0x00000008021d9224 */ /* 0x000fe200078e021d */
[----:B------:R-:W-:Y:S06]  /*6eb0*/  BRA.U !UP0, `(.L_x_138) ;  /* 0x0000000108407547 */ /* 0x000fec000b800000 */
[----:B------:R-:W1:Y:S01]  /*6ec0*/  LDCU.64 UR8, c[0x4][0x80] ;  /* 0x01001000ff0877ac */ /* 0x000e620008000a00 */
[----:B------:R-:W-:Y:S01]  /*6ed0*/  MOV R3, 0x0 ;  /* 0x0000000000037802 */ /* 0x000fe20000000f00 */
[----:B------:R-:W-:Y:S02]  /*6ee0*/  HFMA2 R12, -RZ, RZ, 0, 5.9604644775390625e-08 ;  /* 0x00000001ff0c7431 */ /* 0x000fe400000001ff */
[----:B------:R-:W-:Y:S02]  /*6ef0*/  IMAD.MOV.U32 R8, RZ, RZ, 0x70 ;  /* 0x00000070ff087424 */ /* 0x000fe400078e00ff */
[----:B------:R-:W-:Y:S01]  /*6f00*/  IMAD.MOV.U32 R13, RZ, RZ, RZ ;  /* 0x000000ffff0d7224 */ /* 0x000fe200078e00ff */
[----:B------:R-:W2:Y:S01]  /*6f10*/  LDCU.64 UR6, c[0x4][0x88] ;  /* 0x01001100ff0677ac */ /* 0x000ea20008000a00 */
[----:B------:R-:W3:Y:S01]  /*6f20*/  LDC.64 R2, c[0x4][R3] ;  /* 0x0100000003027b82 */ /* 0x000ee20000000a00 */
[----:B------:R-:W4:Y:S01]  /*6f30*/  LDCU.64 UR4, c[0x4][0x8] ;  /* 0x01000100ff0477ac */ /* 0x000f220008000a00 */
[----:B-1----:R-:W-:Y:S01]  /*6f40*/  MOV R5, UR9 ;  /* 0x0000000900057c02 */ /* 0x002fe20008000f00 */
[----:B------:R-:W-:Y:S01]  /*6f50*/  IMAD.U32 R4, RZ, RZ, UR8 ;  /* 0x00000008ff047e24 */ /* 0x000fe2000f8e00ff */
[----:B--2---:R-:W-:Y:S01]  /*6f60*/  MOV R7, UR7 ;  /* 0x0000000700077c02 */ /* 0x004fe20008000f00 */
[----:B------:R-:W-:Y:S01]  /*6f70*/  IMAD.U32 R6, RZ, RZ, UR6 ;  /* 0x00000006ff067e24 */ /* 0x000fe2000f8e00ff */
[----:B----4-:R-:W-:Y:S01]  /*6f80*/  MOV R11, UR5 ;  /* 0x00000005000b7c02 */ /* 0x010fe20008000f00 */
[----:B------:R-:W-:Y:S02]  /*6f90*/  IMAD.U32 R10, RZ, RZ, UR4 ;  /* 0x00000004ff0a7e24 */ /* 0x000fe4000f8e00ff */
[----:B------:R-:W-:Y:S07]  /*6fa0*/  LEPC R20, `(.L_x_138) ;  /* 0x000000001014794e */ /* 0x000fee0000000000 */
[----:B---3-5:R-:W-:Y:S05]  /*6fb0*/  CALL.ABS.NOINC R2 ;  /* 0x0000000002007343 */ /* 0x028fea0003c00000 */
.L_x_138:
[----:B------:R-:W-:Y:S01]  /*6fc0*/  LOP3.LUT P0, RZ, R71, 0x90, RZ, 0xc0, !PT ;  /* 0x0000009047ff7812 */ /* 0x000fe2000780c0ff */
[----:B------:R-:W-:Y:S11]  /*6fd0*/  BSSY.RECONVERGENT B6, `(.L_x_139) ;  /* 0x0000013000067945 */ /* 0x000ff60003800200 */
[----:B------:R-:W-:Y:S01]  /*6fe0*/  @!UPT UIADD3 URZ, UPT, UPT, URZ, URZ, URZ ;  /* 0x000000fffffff290 */ /* 0x000fe2000fffe0ff */
[----:B------:R-:W-:Y:S05]  /*6ff0*/  @!P0 BRA `(.L_x_140) ;  /* 0x0000000000408947 */ /* 0x000fea0003800000 */
        /* <DEDUP_REMOVED lines=16> */
.L_x_140:
[----:B------:R-:W-:Y:S05]  /*7100*/  BSYNC.RECONVERGENT B6 ;  /* 0x0000000000067941 */ /* 0x000fea0003800200 */
.L_x_139:
[----:B------:R-:W-:Y:S01]  /*7110*/  ISETP.NE.U32.AND P3, PT, R52, RZ, PT ;  /* 0x000000ff3400720c */ /* 0x000fe20003f65070 */
[----:B------:R-:W-:Y:S01]  /*7120*/  UISETP.NE.AND UP1, UPT, UR44, URZ, UPT ;  /* 0x000000ff2c00728c */ /* 0x000fe2000bf25270 */
[----:B------:R-:W-:Y:S02]  /*7130*/  ISETP.NE.U32.AND P4, PT, R48, RZ, PT ;  /* 0x000000ff3000720c */ /* 0x000fe40003f85070 */
[----:B------:R-:W-:Y:S02]  /*7140*/  ISETP.NE.AND.EX P3, PT, R53, RZ, PT, P3 ;  /* 0x000000ff3500720c */ /* 0x000fe40003f65330 */
[----:B------:R-:W-:Y:S02]  /*7150*/  PLOP3.LUT P1, PT, PT, PT, PT, 0x8, 0x80 ;  /* 0x000000000080781c */ /* 0x000fe40003f2e170 */
[----:B------:R-:W-:Y:S02]  /*7160*/  PLOP3.LUT P0, PT, PT, PT, UP1, 0x80, 0x8 ;  /* 0x000000000008781c */ /* 0x000fe40003f0f018 */
[----:B------:R-:W-:Y:S02]  /*7170*/  ISETP.NE.AND.EX P4, PT, R49, RZ, PT, P4 ;  /* 0x000000ff3100720c */ /* 0x000fe40003f85340 */
[----:B------:R-:W1:Y:S09]  /*7180*/  @UP1 LDCU.64 UR4, c[0x0][0x888] ;  /* 0x00011100ff0417ac */ /* 0x000e720008000a00 */
[----:B------:R-:W-:Y:S01]  /*7190*/  @P0 PLOP3.LUT P1, PT, P3, PT, PT, 0x80, 0x8 ;  /* 0x000000000008081c */ /* 0x000fe20001f2f070 */
[----:B-1----:R-:W-:Y:S04]  /*71a0*/  @UP1 UISETP.NE.U32.AND UP0, UPT, UR4, URZ, UPT ;  /* 0x000000ff0400128c */ /* 0x002fe8000bf05070 */
[----:B------:R-:W-:Y:S04]  /*71b0*/  @UP1 UISETP.NE.AND.EX UP0, UPT, UR5, URZ, UPT, UP0 ;  /* 0x000000ff0500128c */ /* 0x000fe8000bf05300 */
[----:B------:R-:W-:Y:S01]  /*71c0*/  @UP1 USEL UR4, URZ, 0xffffffff, UP0 ;  /* 0xffffffffff041887 */ /* 0x000fe20008000000 */
[----:B------:R-:W-:Y:S11]  /*71d0*/  @!P3 BRA `(.L_x_141) ;  /* 0x00000000002cb947 */ /* 0x000ff60003800000 */
[----:B------:R-:W-:Y:S01]  /*71e0*/  ISETP.NE.U32.AND P2, PT, R50, RZ, PT ;  /* 0x000000ff3200720c */ /* 0x000fe20003f45070 */
[----:B------:R-:W-:Y:S03]  /*71f0*/  IMAD.MOV.U32 R60, RZ, RZ, 0x1 ;  /* 0x00000001ff3c7424 */ /* 0x000fe600078e00ff */
[----:B------:R-:W-:Y:S11]  /*7200*/  ISETP.NE.AND.EX P2, PT, R51, RZ, PT, P2 ;  /* 0x000000ff3300720c */ /* 0x000ff60003f45320 */
[----:B------:R-:W-:Y:S02]  /*7210*/  @!UPT UIADD3 URZ, UPT, UPT, URZ, URZ, URZ ;  /* 0x000000fffffff290 */ /* 0x000fe4000fffe0ff */
[----:B------:R-:W1:Y:S01]  /*7220*/  @P2 LDC.64 R2, c[0x0][0x888] ;  /* 0x00022200ff022b82 */ /* 0x000e620000000a00 */
[----:B------:R-:W-:Y:S04]  /*7230*/  @P2 IMAD R0, R52, UR36, RZ ;  /* 0x0000002434002c24 */ /* 0x000fe8000f8e02ff */
[----:B-1----:R-:W-:Y:S04]  /*7240*/  @P2 IMAD.WIDE R2, R0, 0x4, R2 ;  /* 0x0000000400022825 */ /* 0x002fe800078e0202 */
[----:B------:R-:W-:Y:S01]  /*7250*/  HFMA2 R0, -RZ, RZ, 0, 5.9604644775390625e-08 ;  /* 0x00000001ff007431 */ /* 0x000fe200000001ff */
[----:B-----5:R1:W5:Y:S04]  /*7260*/  @P2 LDG.E R34, desc[UR40][R2.64] ;  /* 0x0000002802222981 */ /* 0x020368000c1e1900 */
[----:B------:R-:W-:Y:S01]  /*7270*/  @!P2 PRMT R60, R0, 0x7610, R60 ;  /* 0x00007610003ca816 */ /* 0x000fe2000000003c */
[----:B-1----:R-:W2:Y:S06]  /*7280*/  @!P2 LDC R34, c[0x0][0x880] ;  /* 0x00022000ff22ab82 */ /* 0x002eac0000000800 */
.L_x_141:
[----:B------:R-:W-:Y:S05]  /*7290*/  @!P4 BRA `(.L_x_142) ;  /* 0x000000000020c947 */ /* 0x000fea0003800000 */
[----:B------:R-:W-:Y:S04]  /*72a0*/  ISETP.NE.U32.AND P2, PT, R46, RZ, PT ;  /* 0x000000ff2e00720c */ /* 0x000fe80003f45070 */
[----:B------:R-:W-:Y:S11]  /*72b0*/  ISETP.NE.AND.EX P2, PT, R47, RZ, PT, P2 ;  /* 0x000000ff2f00720c */ /* 0x000ff60003f45320 */
[----:B------:R-:W-:Y:S02]  /*72c0*/  @!UPT UIADD3 URZ, UPT, UPT, URZ, URZ, URZ ;  /* 0x000000fffffff290 */ /* 0x000fe4000fffe0ff */
[----:B------:R-:W1:Y:S01]  /*72d0*/  @P2 LDC.64 R2, c[0x0][0x8a8] ;  /* 0x00022a00ff022b82 */ /* 0x000e620000000a00 */
[----:B------:R-:W-:Y:S04]  /*72e0*/  @P2 IMAD R0, R48, UR36, RZ ;  /* 0x0000002430002c24 */ /* 0x000fe8000f8e02ff */
[----:B-1----:R-:W-:Y:S05]  /*72f0*/  @P2 IMAD.WIDE R2, R0, 0x4, R2 ;  /* 0x0000000400022825 */ /* 0x002fea00078e0202 */
[----:B-----5:R1:W5:Y:S02]  /*7300*/  @P2 LDG.E R33, desc[UR40][R2.64] ;  /* 0x0000002802212981 */ /* 0x020364000c1e1900 */
[----:B-1----:R-:W3:Y:S02]  /*7310*/  @!P2 LDC R33, c[0x0][0x8a0] ;  /* 0x00022800ff21ab82 */ /* 0x002ee40000000800 */
.L_x_142:
[----:B--2--5:R-:W-:Y:S01]  /*7320*/  @P0 FSETP.NEU.AND P4, PT, R34, RZ, PT ;  /* 0x000000ff2200020b */ /* 0x024fe20003f8d000 */
[----:B------:R-:W-:Y:S01]  /*7330*/  IMAD.U32 R0, RZ, RZ, UR4 ;  /* 0x00000004ff007e24 */ /* 0x000fe2000f8e00ff */
[----:B------:R-:W-:Y:S01]  /*7340*/  @P0 LOP3.LUT P2, RZ, R60, 0xff, RZ, 0xc0, !PT ;  /* 0x000000ff3cff0812 */ /* 0x000fe2000784c0ff */
[----:B------:R-:W-:Y:S01]  /*7350*/  BSSY B1, `(.L_x_143) ;  /* 0x000002f000017945 */ /* 0x000fe20003800000 */
[----:B------:R-:W-:Y:S02]  /*7360*/  @P0 SEL R2, RZ, 0xffffffff, P4 ;  /* 0xffffffffff020807 */ /* 0x000fe40002000000 */
[----:B------:R-:W-:Y:S02]  /*7370*/  CS2R R38, SRZ ;  /* 0x0000000000267805 */ /* 0x000fe4000001ff00 */
[C---:B------:R-:W-:Y:S02]  /*7380*/  LEA R74, R31.reuse, UR43, 0x3 ;  /* 0x0000002b1f4a7c11 */ /* 0x040fe4000f8e18ff */
[----:B------:R-:W-:Y:S02]  /*7390*/  CS2R R36, SRZ ;  /* 0x0000000000247805 */ /* 0x000fe4000001ff00 */
[----:B------:R-:W-:Y:S02]  /*73a0*/  @P1 SEL R2, R0, R2, !P2 ;  /* 0x0000000200021207 */ /* 0x000fe40005000000 */
[----:B------:R-:W-:Y:S02]  /*73b0*/  SHF.L.U32 R4, R70, 0x1f, RZ ;  /* 0x0000001f46047819 */ /* 0x000fe400000006ff */
[----:B------:R-:W-:Y:S02]  /*73c0*/  @P0 LOP3.LUT R2, R2, 0x1, RZ, 0xc0, !PT ;  /* 0x0000000102020812 */ /* 0x000fe400078ec0ff */
[----:B------:R-:W-:Y:S02]  /*73d0*/  PLOP3.LUT P5, PT, PT, PT, PT, 0x8, 0x80 ;  /* 0x000000000080781c */ /* 0x000fe40003fae170 */
[----:B------:R-:W-:Y:S01]  /*73e0*/  ISETP.NE.U32.OR P1, PT, R2, 0x1, !P0 ;  /* 0x000000010200780c */ /* 0x000fe20004725470 */
[----:B------:R-:W-:Y:S11]  /*73f0*/  IMAD R2, R31, 0x10, R32 ;  /* 0x000000101f027824 */ /* 0x000ff600078e0220 */
[----:B------:R-:W-:Y:S01]  /*7400*/  @!UPT UIADD3 URZ, UPT, UPT, URZ, URZ, URZ ;  /* 0x000000fffffff290 */ /* 0x000fe2000fffe0ff */
[----:B------:R-:W-:Y:S04]  /*7410*/  @P1 SHF.L.U32 R0, R68, 0x1f, RZ ;  /* 0x0000001f44001819 */ /* 0x000fe800000006ff */
[----:B------:R-:W1:Y:S01]  /*7420*/  @P1 SYNCS.PHASECHK.TRANS64.TRYWAIT P0, [UR43+0x2c0], R0 ;  /* 0x0002c000ff0015a7 */ /* 0x000e62000800112b */
[----:B------:R2:W4:Y:S01]  /*7430*/  SYNCS.PHASECHK.TRANS64.TRYWAIT P4, [R74+URZ+0x300], R4 ;  /* 0x000300044a0075a7 */ /* 0x00052200080811ff */
[----:B-1----:R-:W-:Y:S01]  /*7440*/  @P1 PLOP3.LUT P5, PT, P0, PT, PT, 0x8, 0x80 ;  /* 0x000000000080181c */ /* 0x002fe200007ae170 */
[----:B------:R-:W-:Y:S01]  /*7450*/  @!UPT UIADD3 URZ, UPT, UPT, URZ, URZ, URZ ;  /* 0x000000fffffff290 */ /* 0x000fe2000fffe0ff */
[----:B--2-4-:R-:W-:Y:S11]  /*7460*/  @!P1 BRA `(.L_x_144) ;  /* 0x0000000000749947 */ /* 0x014ff60003800000 */
[----:B------:R-:W-:Y:S01]  /*7470*/  ISETP.NE.U32.AND P0, PT, RZ, UR38, PT ;  /* 0x00000026ff007c0c */ /* 0x000fe2000bf05070 */
[----:B------:R-:W-:Y:S01]  /*7480*/  BSSY B0, `(.L_x_145) ;  /* 0x0000010000007945 */ /* 0x000fe20003800000 */
[----:B------:R-:W-:Y:S02]  /*7490*/  FSETP.NEU.AND P2, PT, R34, RZ, PT ;  /* 0x000000ff2200720b */ /* 0x000fe40003f4d000 */
[----:B------:R-:W-:Y:S02]  /*74a0*/  CS2R R38, SRZ ;  /* 0x0000000000267805 */ /* 0x000fe4000001ff00 */
[----:B------:R-:W-:Y:S02]  /*74b0*/  ISETP.NE.AND.EX P0, PT, RZ, UR39, PT, P0 ;  /* 0x00000027ff007c0c */ /* 0x000fe4000bf05300 */
[----:B------:R-:W-:Y:S02]  /*74c0*/  CS2R R36, SRZ ;  /* 0x0000000000247805 */ /* 0x000fe4000001ff00 */
[----:B------:R-:W-:Y:S02]  /*74d0*/  LOP3.LUT P1, RZ, R60, 0xff, RZ, 0xc0, !PT ;  /* 0x000000ff3cff7812 */ /* 0x000fe4000782c0ff */
[----:B------:R-:W-:Y:S02]  /*74e0*/  SEL R0, RZ, 0xffffffff, P2 ;  /* 0xffffffffff007807 */ /* 0x000fe40001000000 */
[----:B------:R-:W-:Y:S04]  /*74f0*/  SEL R3, RZ, 0xffffffff, P0 ;  /* 0xffffffffff037807 */ /* 0x000fe80000000000 */
[----:B------:R-:W-:Y:S04]  /*7500*/  @P3 SEL R0, R3, R0, !P1 ;  /* 0x0000000003003207 */ /* 0x000fe80004800000 */
[----:B------:R-:W-:Y:S04]  /*7510*/  LOP3.LUT R0, R0, 0x1, RZ, 0xc0, !PT ;  /* 0x0000000100007812 */ /* 0x000fe800078ec0ff */
[----:B------:R-:W-:Y:S01]  /*7520*/  ISETP.NE.U32.AND P0, PT, R0, 0x1, PT ;  /* 0x000000010000780c */ /* 0x000fe20003f05070 */
[----:B------:R-:W-:Y:S01]  /*7530*/  @!UPT UIADD3 URZ, UPT, UPT, URZ, URZ, URZ ;  /* 0x000000fffffff290 */ /* 0x000fe2000fffe0ff */
[----:B------:R-:W-:Y:S11]  /*7540*/  @!P5 BRA `(.L_x_146) ;  /* 0x00000000000cd947 */ /* 0x000ff60003800000 */
[----:B------:R-:W-:Y:S04]  /*7550*/  SHF.L.U32 R3, R68, 0x1f, RZ ;  /* 0x0000001f44037819 */ /* 0x000fe800000006ff */
[----:B------:R-:W1:Y:S02]  /*7560*/  SYNCS.PHASECHK.TRANS64.TRYWAIT P1, [UR43+0x2c0], R3 ;  /* 0x0002c003ff0075a7 */ /* 0x000e64000802112b */
[----:B-1----:R-:W-:Y:S05]  /*7570*/  @!P1 BRA `(.L_x_147) ;  /* 0x0000002000549947 */ /* 0x002fea0003800000 */
.L_x_146:
[----:B------:R-:W-:Y:S05]  /*7580*/  BSYNC B0 ;  /* 0x0000000000007941 */ /* 0x000fea0003800000 */
.L_x_145:
[----:B------:R2:W4:Y:S01]  /*7590*/  @P0 LDS.128 R36, [R65+UR43+0x400] ;  /* 0x0004002b41240984 */ /* 0x0005220008000c00 */
[----:B------:R-:W-:Y:S01]  /*75a0*/  UIADD3 UR4, UPT, UPT, UR43, 0x2c8, URZ ;  /* 0x000002c82b047890 */ /* 0x000fe2000fffe0ff */
[----:B------:R-:W-:Y:S01]  /*75b0*/  LOP3.LUT R68, R68, 0x1, RZ, 0x3c, !PT ;  /* 0x0000000144447812 */ /* 0x000fe200078e3cff */
[----:B------:R-:W-:Y:S01]  /*75c0*/  @!PT LDS RZ, [RZ] ;  /* 0x00000000fffff984 */ /* 0x000fe20000000800 */
[----:B------:R-:W-:Y:S01]  /*75d0*/  @!PT LDS RZ, [RZ] ;  /* 0x00000000fffff984 */ /* 0x000fe20000000800 */
[----:B------:R-:W-:Y:S01]  /*75e0*/  @!PT LDS RZ, [RZ] ;  /* 0x00000000fffff984 */ /* 0x000fe20000000800 */
[----:B------:R-:W-:Y:S01]  /*75f0*/  @!PT LDS RZ, [RZ] ;  /* 0x00000000fffff984 */ /* 0x000fe20000000800 */
[----:B------:R5:W-:Y:S06]  /*7600*/  MEMBAR.ALL.CTA ;  /* 0x0000000000007992 */ /* 0x000bec0000008000 */
[----:B-----5:R-:W5:Y:S01]  /*7610*/  FENCE.VIEW.ASYNC.S ;  /* 0x00000000000073c6 */ /* 0x020f620000000000 */
[----:B------:R-:W-:Y:S09]  /*7620*/  UPRMT UR4, UR37, 0x654, UR4 ;  /* 0x0000065425047896 */ /* 0x000ff20008000004 */
[----:B-----5:R-:W-:Y:S03]  /*7630*/  SYNCS.ARRIVE.TRANS64.RED.A1T0 RZ, [UR4], RZ ;  /* 0x000000ffffff79a7 */ /* 0x020fe60008100404 */
.L_x_144:
[----:B------:R-:W-:Y:S05]  /*7640*/  BSYNC B1 ;  /* 0x0000000000017941 */ /* 0x000fea0003800000 */
.L_x_143:
[----:B-1----:R-:W-:Y:S04]  /*7650*/  SHF.R.U32.HI R0, RZ, 0x15, R2 ;  /* 0x00000015ff007819 */ /* 0x002fe80000011602 */
[----:B------:R-:W-:Y:S01]  /*7660*/  LOP3.LUT P0, RZ, R0, 0x3, R66, 0x48, !PT ;  /* 0x0000000300ff7812 */ /* 0x000fe20007804842 */
[----:B------:R-:W-:Y:S01]  /*7670*/  @!UPT UIADD3 URZ, UPT, UPT, URZ, URZ, URZ ;  /* 0x000000fffffff290 */ /* 0x000fe2000fffe0ff */
[----:B------:R-:W-:Y:S11]  /*7680*/  @P4 BRA `(.L_x_148) ;  /* 0x0000000000084947 */ /* 0x000ff60003800000 */
[----:B------:R-:W1:Y:S02]  /*7690*/  SYNCS.PHASECHK.TRANS64.TRYWAIT P1, [R74+URZ+0x300], R4 ;  /* 0x000300044a0075a7 */ /* 0x000e6400080211ff */
[----:B-1----:R-:W-:Y:S05]  /*76a0*/  @!P1 BRA `(.L_x_149) ;  /* 0x0000002000209947 */ /* 0x002fea0003800000 */
.L_x_148:
[----:B------:R-:W-:Y:S05]  /*76b0*/  @!P0 BRA `(.L_x_150) ;  /* 0x0000000000408947 */ /* 0x000fea0003800000 */
[----:B------:R-:W1:Y:S01]  /*76c0*/  LDCU.64 UR8, c[0x4][0x70] ;  /* 0x01000e00ff0877ac */ /* 0x000e620008000a00 */
[----:B------:R-:W-:Y:S01]  /*76d0*/  MOV R15, 0x0 ;  /* 0x00000000000f7802 */ /* 0x000fe20000000f00 */
[----:B------:R-:W-:Y:S02]  /*76e0*/  HFMA2 R12, -RZ, RZ, 0, 5.9604644775390625e-08 ;  /* 0x00000001ff0c7431 */ /* 0x000fe400000001ff */
[----:B------:R-:W-:Y:S02]  /*76f0*/  IMAD.MOV.U32 R8, RZ, RZ, 0x192 ;  /* 0x00000192ff087424 */ /* 0x000fe400078e00ff */
[----:B------:R-:W-:Y:S01]  /*7700*/  IMAD.MOV.U32 R13, RZ, RZ, RZ ;  /* 0x000000ffff0d7224 */ /* 0x000fe200078e00ff */
[----:B------:R-:W5:Y:S01]  /*7710*/  LDCU.64 UR6, c[0x4][0x78] ;  /* 0x01000f00ff0677ac */ /* 0x000f620008000a00 */
[----:B------:R-:W2:Y:S01]  /*7720*/  LDC.64 R14, c[0x4][R15] ;  /* 0x010000000f0e7b82 */ /* 0x000ea20000000a00 */
[----:B------:R-:W3:Y:S01]  /*7730*/  LDCU.64 UR4, c[0x4][0x10] ;  /* 0x01000200ff0477ac */ /* 0x000ee20008000a00 */
[----:B-1----:R-:W-:Y:S01]  /*7740*/  MOV R5, UR9 ;  /* 0x0000000900057c02 */ /* 0x002fe20008000f00 */
[----:B------:R-:W-:Y:S01]  /*7750*/  IMAD.U32 R4, RZ, RZ, UR8 ;  /* 0x00000008ff047e24 */ /* 0x000fe2000f8e00ff */
[----:B-----5:R-:W-:Y:S01]  /*7760*/  MOV R7, UR7 ;  /* 0x0000000700077c02 */ /* 0x020fe20008000f00 */
[----:B------:R-:W-:Y:S01]  /*7770*/  IMAD.U32 R6, RZ, RZ, UR6 ;  /* 0x00000006ff067e24 */ /* 0x000fe2000f8e00ff */
[----:B---3--:R-:W-:Y:S01]  /*7780*/  MOV R11, UR5 ;  /* 0x00000005000b7c02 */ /* 0x008fe20008000f00 */
[----:B------:R-:W-:Y:S02]  /*7790*/  IMAD.U32 R10, RZ, RZ, UR4 ;  /* 0x00000004ff0a7e24 */ /* 0x000fe4000f8e00ff */
[----:B------:R-:W-:Y:S07]  /*77a0*/  LEPC R20, `(.L_x_150) ;  /* 0x000000001014794e */ /* 0x000fee0000000000 */
[----:B--2-4-:R-:W-:Y:S05]  /*77b0*/  CALL.ABS.NOINC R14 ;  /* 0x000000000e007343 */ /* 0x014fea0003c00000 */
.L_x_150:
[----:B------:R-:W-:Y:S01]  /*77c0*/  LOP3.LUT P0, RZ, R64, 0x60, RZ, 0xc0, !PT ;  /* 0x0000006040ff7812 */ /* 0x000fe2000780c0ff */
[----:B------:R-:W-:Y:S05]  /*77d0*/  WARPSYNC.ALL ;  /* 0x0000000000007948 */ /* 0x000fea0003800000 */
[----:B------:R-:W-:Y:S01]  /*77e0*/  R2UR UR4, R2 ;  /* 0x00000000020472ca */ /* 0x000fe200000e0000 */
[----:B------:R-:W-:Y:S01]  /*77f0*/  BSSY.RECONVERGENT B0, `(.L_x_151) ;  /* 0x000005d000007945 */ /* 0x000fe20003800200 */
[-C--:B----4-:R-:W-:Y:S02]  /*7800*/  F2FP.F16.E4M3.UNPACK_B R2, R36.reuse ;  /* 0x00000024ff02723e */ /* 0x090fe400020006ff */
[----:B------:R-:W-:Y:S02]  /*7810*/  F2FP.F16.E4M3.UNPACK_B R36, R36.H1 ;  /* 0x00000024ff24723e */ /* 0x000fe400030006ff */
[-C--:B------:R-:W-:Y:S01]  /*7820*/  F2FP.F16.E4M3.UNPACK_B R35, R37.reuse ;  /* 0x00000025ff23723e */ /* 0x080fe200020006ff */
[--C-:B------:R-:W-:Y:S01]  /*7830*/  HADD2.F32 R0, -RZ, R2.reuse.H0_H0 ;  /* 0x20000002ff007230 */ /* 0x100fe20000004100 */
[----:B------:R-:W-:Y:S01]  /*7840*/  F2FP.F16.E4M3.UNPACK_B R37, R37.H1 ;  /* 0x00000025ff25723e */ /* 0x000fe200030006ff */
[----:B------:R-:W-:Y:S01]  /*7850*/  HADD2.F32 R2, -RZ, R2.H1_H1 ;  /* 0x30000002ff027230 */ /* 0x000fe20000004100 */
[-C--:B------:R-:W-:Y:S01]  /*7860*/  F2FP.F16.E4M3.UNPACK_B R40, R38.reuse ;  /* 0x00000026ff28723e */ /* 0x080fe200020006ff */
[----:B------:R-:W-:Y:S01]  /*7870*/  HADD2.F32 R3, -RZ, R36.H0_H0 ;  /* 0x20000024ff037230 */ /* 0x000fe20000004100 */
[----:B------:R-:W-:Y:S01]  /*7880*/  F2FP.F16.E4M3.UNPACK_B R41, R38.H1 ;  /* 0x00000026ff29723e */ /* 0x000fe200030006ff */
[----:B------:R-:W1:Y:S01]  /*7890*/  LDTM.x16 R4, tmem[UR4] ;  /* 0x00000004000479ee */ /* 0x000e620008240000 */
[----:B------:R-:W-:Y:S01]  /*78a0*/  NOP ;  /* 0x0000000000007918 */ /* 0x000fe20000000000 */
[----:B------:R-:W-:Y:S01]  /*78b0*/  IADD3 R74, PT, PT, R74, 0x320, RZ ;  /* 0x000003204a4a7810 */ /* 0x000fe20007ffe0ff */
[--C-:B------:R-:W-:Y:S01]  /*78c0*/  HADD2.F32 R21, -RZ, R35.reuse.H0_H0 ;  /* 0x20000023ff157230 */ /* 0x100fe20000004100 */
[-C--:B------:R-:W-:Y:S01]  /*78d0*/  F2FP.F16.E4M3.UNPACK_B R43, R39.reuse ;  /* 0x00000027ff2b723e */ /* 0x080fe200020006ff */
[----:B------:R-:W-:Y:S01]  /*78e0*/  HADD2.F32 R35, -RZ, R35.H1_H1 ;  /* 0x30000023ff237230 */ /* 0x000fe20000004100 */
[----:B------:R-:W-:Y:S01]  /*78f0*/  LOP3.LUT R74, R74, 0xfefffff8, RZ, 0xc0, !PT ;  /* 0xfefffff84a4a7812 */ /* 0x000fe200078ec0ff */
[--C-:B------:R-:W-:Y:S01]  /*7900*/  HADD2.F32 R38, -RZ, R40.reuse.H0_H0 ;  /* 0x20000028ff267230 */ /* 0x100fe20000004100 */
[----:B------:R-:W-:Y:S01]  /*7910*/  F2FP.F16.E4M3.UNPACK_B R45, R39.H1 ;  /* 0x00000027ff2d723e */ /* 0x000fe200030006ff */
[----:B------:R-:W-:Y:S01]  /*7920*/  HADD2.F32 R39, -RZ, R40.H1_H1 ;  /* 0x30000028ff277230 */ /* 0x000fe20000004100 */
[----:B-1----:R1:W-:Y:S01]  /*7930*/  SYNCS.ARRIVE.TRANS64.RED.A1T0 RZ, [R74+URZ], RZ ;  /* 0x000000ff4aff79a7 */ /* 0x0023e200081004ff */
[--C-:B------:R-:W-:Y:S01]  /*7940*/  HADD2.F32 R42, -RZ, R43.reuse.H0_H0 ;  /* 0x2000002bff2a7230 */ /* 0x100fe20000004100 */
[----:B------:R-:W-:Y:S01]  /*7950*/  IADD3 R31, PT, PT, R31, 0x1, RZ ;  /* 0x000000011f1f7810 */ /* 0x000fe20007ffe0ff */
[----:B------:R-:W-:Y:S02]  /*7960*/  HADD2.F32 R43, -RZ, R43.H1_H1 ;  /* 0x3000002bff2b7230 */ /* 0x000fe40000004100 */
[----:B------:R-:W-:Y:S02]  /*7970*/  HADD2.F32 R20, -RZ, R36.H1_H1 ;  /* 0x30000024ff147230 */ /* 0x000fe40000004100 */
[--C-:B------:R-:W-:Y:S02]  /*7980*/  HADD2.F32 R36, -RZ, R37.reuse.H0_H0 ;  /* 0x20000025ff247230 */ /* 0x100fe40000004100 */
[----:B------:R-:W-:Y:S02]  /*7990*/  HADD2.F32 R37, -RZ, R37.H1_H1 ;  /* 0x30000025ff257230 */ /* 0x000fe40000004100 */
[--C-:B------:R-:W-:Y:S02]  /*79a0*/  HADD2.F32 R40, -RZ, R41.reuse.H0_H0 ;  /* 0x20000029ff287230 */ /* 0x100fe40000004100 */
[----:B------:R-:W-:Y:S02]  /*79b0*/  HADD2.F32 R41, -RZ, R41.H1_H1 ;  /* 0x30000029ff297230 */ /* 0x000fe40000004100 */
[C---:B---3--:R-:W-:Y:S01]  /*79c0*/  FMUL R4, R33.reuse, R4 ;  /* 0x0000000421047220 */ /* 0x048fe20000400000 */
[C---:B------:R-:W-:Y:S01]  /*79d0*/  FMUL R5, R33.reuse, R5 ;  /* 0x0000000521057220 */ /* 0x040fe20000400000 */
[C---:B------:R-:W-:Y:S01]  /*79e0*/  FMUL R8, R33.reuse, R8 ;  /* 0x0000000821087220 */ /* 0x040fe20000400000 */
[C---:B------:R-:W-:Y:S01]  /*79f0*/  FMUL R9, R33.reuse, R9 ;  /* 0x0000000921097220 */ /* 0x040fe20000400000 */
[C---:B------:R-:W-:Y:S01]  /*7a00*/  FFMA R4, R34.reuse, R0, R4 ;  /* 0x0000000022047223 */ /* 0x040fe20000000004 */
[C---:B------:R-:W-:Y:S01]  /*7a10*/  FFMA R5, R34.reuse, R2, R5 ;  /* 0x0000000222057223 */ /* 0x040fe20000000005 */
[C---:B------:R-:W-:Y:S01]  /*7a20*/  FMUL R12, R33.reuse, R12 ;  /* 0x0000000c210c7220 */ /* 0x040fe20000400000 */
[C---:B------:R-:W-:Y:S01]  /*7a30*/  FMUL R13, R33.reuse, R13 ;  /* 0x0000000d210d7220 */ /* 0x040fe20000400000 */
[C---:B------:R-:W-:Y:S01]  /*7a40*/  FMUL R16, R33.reuse, R16 ;  /* 0x0000001021107220 */ /* 0x040fe20000400000 */
[C---:B------:R-:W-:Y:S01]  /*7a50*/  FMUL R17, R33.reuse, R17 ;  /* 0x0000001121117220 */ /* 0x040fe20000400000 */
[C---:B------:R-:W-:Y:S01]  /*7a60*/  FMUL R6, R33.reuse, R6 ;  /* 0x0000000621067220 */ /* 0x040fe20000400000 */
[C---:B------:R-:W-:Y:S01]  /*7a70*/  FMUL R7, R33.reuse, R7 ;  /* 0x0000000721077220 */ /* 0x040fe20000400000 */
[C---:B------:R-:W-:Y:S01]  /*7a80*/  FMUL R10, R33.reuse, R10 ;  /* 0x0000000a210a7220 */ /* 0x040fe20000400000 */
[C---:B------:R-:W-:Y:S01]  /*7a90*/  FMUL R11, R33.reuse, R11 ;  /* 0x0000000b210b7220 */ /* 0x040fe20000400000 */
[C---:B------:R-:W-:Y:S01]  /*7aa0*/  FFMA R6, R34.reuse, R3, R6 ;  /* 0x0000000322067223 */ /* 0x040fe20000000006 */
[C---:B------:R-:W-:Y:S01]  /*7ab0*/  FFMA R7, R34.reuse, R20, R7 ;  /* 0x0000001422077223 */ /* 0x040fe20000000007 */
[C---:B------:R-:W-:Y:S01]  /*7ac0*/  FFMA R8, R34.reuse, R21, R8 ;  /* 0x0000001522087223 */ /* 0x040fe20000000008 */
[C---:B------:R-:W-:Y:S01]  /*7ad0*/  FFMA R9, R34.reuse, R35, R9 ;  /* 0x0000002322097223 */ /* 0x040fe20000000009 */
[C---:B------:R-:W-:Y:S01]  /*7ae0*/  FFMA R10, R34.reuse, R36, R10 ;  /* 0x00000024220a7223 */ /* 0x040fe2000000000a */
[C---:B------:R-:W-:Y:S01]  /*7af0*/  FMUL R14, R33.reuse, R14 ;  /* 0x0000000e210e7220 */ /* 0x040fe20000400000 */
[C---:B------:R-:W-:Y:S01]  /*7b00*/  FFMA R11, R34.reuse, R37, R11 ;  /* 0x00000025220b7223 */ /* 0x040fe2000000000b */
[C---:B------:R-:W-:Y:S01]  /*7b10*/  FMUL R15, R33.reuse, R15 ;  /* 0x0000000f210f7220 */ /* 0x040fe20000400000 */
[C---:B------:R-:W-:Y:S01]  /*7b20*/  FFMA R12, R34.reuse, R38, R12 ;  /* 0x00000026220c7223 */ /* 0x040fe2000000000c */
[C---:B------:R-:W-:Y:S01]  /*7b30*/  FFMA R13, R34.reuse, R39, R13 ;  /* 0x00000027220d7223 */ /* 0x040fe2000000000d */
[--C-:B------:R-:W-:Y:S02]  /*7b40*/  HADD2.F32 R44, -RZ, R45.reuse.H0_H0 ;  /* 0x2000002dff2c7230 */ /* 0x100fe40000004100 */
[C---:B------:R-:W-:Y:S01]  /*7b50*/  FFMA R14, R34.reuse, R40, R14 ;  /* 0x00000028220e7223 */ /* 0x040fe2000000000e */
[----:B------:R-:W-:Y:S02]  /*7b60*/  HADD2.F32 R45, -RZ, R45.H1_H1 ;  /* 0x3000002dff2d7230 */ /* 0x000fe40000004100 */
[C---:B------:R-:W-:Y:S01]  /*7b70*/  FMUL R18, R33.reuse, R18 ;  /* 0x0000001221127220 */ /* 0x040fe20000400000 */
[C---:B------:R-:W-:Y:S01]  /*7b80*/  FFMA R15, R34.reuse, R41, R15 ;  /* 0x00000029220f7223 */ /* 0x040fe2000000000f */
[----:B------:R-:W-:Y:S01]  /*7b90*/  FMUL R19, R33, R19 ;  /* 0x0000001321137220 */ /* 0x000fe20000400000 */
[C---:B------:R-:W-:Y:S01]  /*7ba0*/  FFMA R16, R34.reuse, R42, R16 ;  /* 0x0000002a22107223 */ /* 0x040fe20000000010 */
[C---:B------:R-:W-:Y:S01]  /*7bb0*/  FFMA R17, R34.reuse, R43, R17 ;  /* 0x0000002b22117223 */ /* 0x040fe20000000011 */
[C---:B------:R-:W-:Y:S01]  /*7bc0*/  FFMA R18, R34.reuse, R44, R18 ;  /* 0x0000002c22127223 */ /* 0x040fe20000000012 */
[----:B------:R-:W-:Y:S01]  /*7bd0*/  F2FP.SATFINITE.E4M3.F32.PACK_AB_MERGE_C R6, R7, R6, RZ ;  /* 0x000000060706723e */ /* 0x000fe200048070ff */
[----:B------:R-:W-:Y:S03]  /*7be0*/  FFMA R19, R34, R45, R19 ;  /* 0x0000002d22137223 */ /* 0x000fe60000000013 */
[----:B------:R-:W-:Y:S02]  /*7bf0*/  F2FP.SATFINITE.E4M3.F32.PACK_AB_MERGE_C R4, R5, R4, R6 ;  /* 0x000000040504723e */ /* 0x000fe40004807006 */
[----:B------:R-:W-:Y:S02]  /*7c00*/  F2FP.SATFINITE.E4M3.F32.PACK_AB_MERGE_C R5, R11, R10, RZ ;  /* 0x0000000a0b05723e */ /* 0x000fe400048070ff */
[----:B------:R-:W-:Y:S02]  /*7c10*/  F2FP.SATFINITE.E4M3.F32.PACK_AB_MERGE_C R6, R15, R14, RZ ;  /* 0x0000000e0f06723e */ /* 0x000fe400048070ff */
[----:B------:R-:W-:Y:S02]  /*7c20*/  F2FP.SATFINITE.E4M3.F32.PACK_AB_MERGE_C R7, R19, R18, RZ ;  /* 0x000000121307723e */ /* 0x000fe400048070ff */
[----:B------:R-:W-:Y:S02]  /*7c30*/  F2FP.SATFINITE.E4M3.F32.PACK_AB_MERGE_C R5, R9, R8, R5 ;  /* 0x000000080905723e */ /* 0x000fe40004807005 */
[----:B------:R-:W-:Y:S02]  /*7c40*/  F2FP.SATFINITE.E4M3.F32.PACK_AB_MERGE_C R6, R13, R12, R6 ;  /* 0x0000000c0d06723e */ /* 0x000fe40004807006 */
[----:B------:R-:W-:Y:S05]  /*7c50*/  F2FP.SATFINITE.E4M3.F32.PACK_AB_MERGE_C R7, R17, R16, R7 ;  /* 0x000000101107723e */ /* 0x000fea0004807007 */
[----:B------:R1:W-:Y:S01]  /*7c60*/  STS.128 [R65+UR43+0xc00], R4 ;  /* 0x000c000441007988 */ /* 0x0003e20008000c2b */
[----:B------:R-:W-:Y:S01]  /*7c70*/  @!PT LDS RZ, [RZ] ;  /* 0x00000000fffff984 */ /* 0x000fe20000000800 */
[----:B------:R-:W-:Y:S01]  /*7c80*/  @!PT LDS RZ, [RZ] ;  /* 0x00000000fffff984 */ /* 0x000fe20000000800 */
[----:B------:R-:W-:Y:S01]  /*7c90*/  @!PT LDS RZ, [RZ] ;  /* 0x00000000fffff984 */ /* 0x000fe20000000800 */
[----:B------:R-:W-:Y:S01]  /*7ca0*/  @!PT LDS RZ, [RZ] ;  /* 0x00000000fffff984 */ /* 0x000fe20000000800 */
[----:B------:R3:W-:Y:S07]  /*7cb0*/  MEMBAR.ALL.CTA ;  /* 0x0000000000007992 */ /* 0x0007ee0000008000 */
[----:B---3--:R-:W3:Y:S02]  /*7cc0*/  FENCE.VIEW.ASYNC.S ;  /* 0x00000000000073c6 */ /* 0x008ee40000000000 */
[----:B---3--:R-:W-:Y:S06]  /*7cd0*/  BAR.SYNC.DEFER_BLOCKING 0x1, 0x80 ;  /* 0x0042000000007b1d */ /* 0x008fec0000010000 */
[----:B------:R-:W-:Y:S05]  /*7ce0*/  @P0 BRA `(.L_x_152) ;  /* 0x0000000000340947 */ /* 0x000fea0003800000 */
[----:B------:R-:W-:Y:S01]  /*7cf0*/  UIADD3 UR12, UPT, UPT, UR43, 0xc00, URZ ;  /* 0x00000c002b0c7890 */ /* 0x000fe2000fffe0ff */
[----:B------:R-:W-:Y:S01]  /*7d00*/  R2UR UR9, R59 ;  /* 0x000000003b0972ca */ /* 0x000fe200000e0000 */
[----:B------:R-:W-:Y:S01]  /*7d10*/  UIADD3 UR10, UP0, UPT, UR46, 0x680, URZ ;  /* 0x000006802e0a7890 */ /* 0x000fe2000ff1e0ff */
[----:B------:R-:W-:Y:S01]  /*7d20*/  R2UR UR8, R58 ;  /* 0x000000003a0872ca */ /* 0x000fe200000e0000 */
[----:B------:R-:W-:Y:S02]  /*7d30*/  UMOV UR7, UR36 ;  /* 0x0000002400077c82 */ /* 0x000fe40008000000 */
[----:B------:R-:W-:Y:S01]  /*7d40*/  IMAD.U32 R71, RZ, RZ, UR12 ;  /* 0x0000000cff477e24 */ /* 0x000fe2000f8e00ff */
[----:B------:R-:W-:Y:S04]  /*7d50*/  UIADD3.X UR11, UPT, UPT, URZ, UR47, URZ, UP0, !UPT ;  /* 0x0000002fff0b7290 */ /* 0x000fe800087fe4ff */
[----:B------:R-:W-:Y:S03]  /*7d60*/  R2UR UR4, R71 ;  /* 0x00000000470472ca */ /* 0x000fe600000e0000 */
[----:B------:R-:W-:Y:S02]  /*7d70*/  USHF.L.U32 UR5, UR9, 0x5, URZ ;  /* 0x0000000509057899 */ /* 0x000fe400080006ff */
[----:B------:R-:W-:Y:S09]  /*7d80*/  USHF.L.U32 UR6, UR8, 0x6, URZ ;  /* 0x0000000608067899 */ /* 0x000ff200080006ff */
[----:B------:R3:W-:Y:S01]  /*7d90*/  UTMASTG.3D [UR4], [UR10] ;  /* 0x000000040a0073b5 */ /* 0x0007e20008010000 */
[----:B------:R0:W-:Y:S01]  /*7da0*/  UTMACMDFLUSH ;  /* 0x00000000000079b7 */ /* 0x0001e20000000000 */
[----:B---3--:R-:W-:Y:S04]  /*7db0*/  DEPBAR.LE SB0, 0x0 ;  /* 0x000080000000791a */ /* 0x008fe80000000000 */
.L_x_152:
[----:B------:R-:W-:Y:S05]  /*7dc0*/  BSYNC.RECONVERGENT B0 ;  /* 0x0000000000007941 */ /* 0x000fea0003800200 */
.L_x_151:
[----:B------:R-:W-:Y:S01]  /*7dd0*/  BAR.SYNC.DEFER_BLOCKING 0x1, 0x80 ;  /* 0x0042000000007b1d */ /* 0x000fe20000010000 */
[----:B------:R-:W-:Y:S01]  /*7de0*/  ISETP.NE.AND P2, PT, R72, RZ, PT ;  /* 0x000000ff4800720c */ /* 0x000fe20003f45270 */
[----:B------:R-:W-:Y:S01]  /*7df0*/  IMAD.IADD R59, R29, 0x1, R56 ;  /* 0x000000011d3b7824 */ /* 0x000fe200078e0238 */
[----:B------:R-:W-:Y:S01]  /*7e00*/  ISETP.NE.AND P0, PT, R73, 0x2, PT ;  /* 0x000000024900780c */ /* 0x000fe20003f05270 */
[----:B------:R-:W-:Y:S01]  /*7e10*/  IMAD.IADD R58, R30, 0x1, R57 ;  /* 0x000000011e3a7824 */ /* 0x000fe200078e0239 */
[----:B------:R-:W-:Y:S02]  /*7e20*/  ISETP.NE.AND P1, PT, R31, 0x4, PT ;  /* 0x000000041f00780c */ /* 0x000fe40003f25270 */
[----:B------:R-:W-:Y:S02]  /*7e30*/  SEL R2, RZ, 0x1, P0 ;  /* 0x00000001ff027807 */ /* 0x000fe40000000000 */
[----:B------:R-:W-:Y:S02]  /*7e40*/  SEL R0, RZ, 0x1, P1 ;  /* 0x00000001ff007807 */ /* 0x000fe40000800000 */
[----:B------:R-:W-:Y:S02]  /*7e50*/  LOP3.LUT R69, R69, R2, RZ, 0x3c, !PT ;  /* 0x0000000245457212 */ /* 0x000fe400078e3cff */
[----:B------:R-:W-:Y:S02]  /*7e60*/  LOP3.LUT R70, R70, R0, RZ, 0x3c, !PT ;  /* 0x0000000046467212 */ /* 0x000fe400078e3cff */
[----:B------:R-:W-:Y:S02]  /*7e70*/  @P2 R2UR UR36, R67 ;  /* 0x00000000432422ca */ /* 0x000fe400000e0000 */
[----:B------:R-:W-:Y:S02]  /*7e80*/  SEL R73, R73, RZ, P0 ;  /* 0x000000ff49497207 */ /* 0x000fe40000000000 */
[----:B------:R-:W-:Y:S01]  /*7e90*/  SEL R31, R31, RZ, P1 ;  /* 0x000000ff1f1f7207 */ /* 0x000fe20000800000 */
[----:B------:R-:W-:Y:S10]  /*7ea0*/  @P2 BRA `(.L_x_153) ;  /* 0xffffffe800b82947 */ /* 0x000ff4000383ffff */
[----:B------:R-:W-:Y:S05]  /*7eb0*/  EXIT ;  /* 0x000000000000794d */ /* 0x000fea0003800000 */
.L_x_25:
[----:B--2---:R2:W4:Y:S02]  /*7ec0*/  SYNCS.PHASECHK.TRANS64.TRYWAIT P0, [R2+URZ+0x350], R3 ;  /* 0x00035003020075a7 */ /* 0x00452400080011ff */
[----:B----4-:R-:W-:Y:S05]  /*7ed0*/  @!P0 NANOSLEEP.SYNCS 0x989680 ;  /* 0x009896800000895d */ /* 0x010fea0003900000 */
[----:B------:R-:W4:Y:S02]  /*7ee0*/  @!P0 SYNCS.PHASECHK.TRANS64 P0, [R2+URZ+0x350], R3 ;  /* 0x00035003020085a7 */ /* 0x000f2400080010ff */
[----:B----4-:R-:W-:Y:S05]  /*7ef0*/  @!P0 BRA `(.L_x_25) ;  /* 0xfffffffc00f08947 */ /* 0x010fea000383ffff */
[----:B------:R-:W-:Y:S05]  /*7f00*/  BRA `(.L_x_154) ;  /* 0xffffff9c00747947 */ /* 0x000fea000383ffff */
.L_x_28:
[----:B------:R-:W-:-:S07]  /*7f10*/  MOV R2, UR33 ;  /* 0x0000002100027c02 */ /* 0x000fce0008000f00 */
.L_x_155:
[----:B-1----:R1:W2:Y:S02]  /*7f20*/  SYNCS.PHASECHK.TRANS64.TRYWAIT P0, [R2+URZ+0x160], R4 ;  /* 0x00016004020075a7 */ /* 0x0022a400080011ff */
[----:B--2---:R-:W-:Y:S05]  /*7f30*/  @!P0 NANOSLEEP.SYNCS 0x989680 ;  /* 0x009896800000895d */ /* 0x004fea0003900000 */
[----:B------:R-:W2:Y:S02]  /*7f40*/  @!P0 SYNCS.PHASECHK.TRANS64 P0, [R2+URZ+0x160], R4 ;  /* 0x00016004020085a7 */ /* 0x000ea400080010ff */
[----:B--2---:R-:W-:Y:S05]  /*7f50*/  @!P0 BRA `(.L_x_155) ;  /* 0xfffffffc00f08947 */ /* 0x004fea000383ffff */
[----:B------:R-:W-:Y:S05]  /*7f60*/  BRA `(.L_x_27) ;  /* 0xffffff9c00dc7947 */ /* 0x000fea000383ffff */
.L_x_35:
[----:B-1----:R-:W-:-:S07]  /*7f70*/  MOV R2, UR17 ;  /* 0x0000001100027c02 */ /* 0x002fce0008000f00 */
.L_x_156:
[----:B-1----:R1:W2:Y:S02]  /*7f80*/  SYNCS.PHASECHK.TRANS64.TRYWAIT P0, [R2+URZ+0x160], R4 ;  /* 0x00016004020075a7 */ /* 0x0022a400080011ff */
[----:B--2---:R-:W-:Y:S05]  /*7f90*/  @!P0 NANOSLEEP.SYNCS 0x989680 ;  /* 0x009896800000895d */ /* 0x004fea0003900000 */
[----:B------:R-:W2:Y:S02]  /*7fa0*/  @!P0 SYNCS.PHASECHK.TRANS64 P0, [R2+URZ+0x160], R4 ;  /* 0x00016004020085a7 */ /* 0x000ea400080010ff */
[----:B--2---:R-:W-:Y:S05]  /*7fb0*/  @!P0 BRA `(.L_x_156) ;  /* 0xfffffffc00f08947 */ /* 0x004fea000383ffff */
[----:B------:R-:W-:Y:S05]  /*7fc0*/  BRA `(.L_x_34) ;  /* 0xffffffa000987947 */ /* 0x000fea000383ffff */
.L_x_40:
[----:B-1----:R1:W2:Y:S02]  /*7fd0*/  SYNCS.PHASECHK.TRANS64.TRYWAIT P0, [R2+URZ+0x2e0], R3 ;  /* 0x0002e003020075a7 */ /* 0x0022a400080011ff */
[----:B--2---:R-:W-:Y:S05]  /*7fe0*/  @!P0 NANOSLEEP.SYNCS 0x989680 ;  /* 0x009896800000895d */ /* 0x004fea0003900000 */
[----:B------:R-:W2:Y:S02]  /*7ff0*/  @!P0 SYNCS.PHASECHK.TRANS64 P0, [R2+URZ+0x2e0], R3 ;  /* 0x0002e003020085a7 */ /* 0x000ea400080010ff */
[----:B--2---:R-:W-:Y:S05]  /*8000*/  @!P0 BRA `(.L_x_40) ;  /* 0xfffffffc00f08947 */ /* 0x004fea000383ffff */
[----:B------:R-:W-:Y:S05]  /*8010*/  BRA `(.L_x_157) ;  /* 0xffffffa4003c7947 */ /* 0x000fea000383ffff */
.L_x_44:
[----:B---3--:R-:W-:-:S07]  /*8020*/  MOV R0, UR5 ;  /* 0x0000000500007c02 */ /* 0x008fce0008000f00 */
.L_x_158:
[----:B-1----:R1:W2:Y:S02]  /*8030*/  SYNCS.PHASECHK.TRANS64.TRYWAIT P0, [R0+URZ], R2 ;  /* 0x00000002000075a7 */ /* 0x0022a400080011ff */
[----:B--2---:R-:W-:Y:S05]  /*8040*/  @!P0 NANOSLEEP.SYNCS 0x989680 ;  /* 0x009896800000895d */ /* 0x004fea0003900000 */
[----:B------:R-:W2:Y:S02]  /*8050*/  @!P0 SYNCS.PHASECHK.TRANS64 P0, [R0+URZ], R2 ;  /* 0x00000002000085a7 */ /* 0x000ea400080010ff */
[----:B--2---:R-:W-:Y:S05]  /*8060*/  @!P0 BRA `(.L_x_158) ;  /* 0xfffffffc00f08947 */ /* 0x004fea000383ffff */
[----:B------:R-:W-:Y:S05]  /*8070*/  BRA `(.L_x_159) ;  /* 0xffffffa800ac7947 */ /* 0x000fea000383ffff */
.L_x_45:
[----:B---3--:R-:W-:-:S07]  /*8080*/  MOV R0, UR5 ;  /* 0x0000000500007c02 */ /* 0x008fce0008000f00 */
.L_x_160:
[----:B-1----:R1:W2:Y:S02]  /*8090*/  SYNCS.PHASECHK.TRANS64.TRYWAIT P0, [R0+URZ], R3 ;  /* 0x00000003000075a7 */ /* 0x0022a400080011ff */
[----:B--2---:R-:W-:Y:S05]  /*80a0*/  @!P0 NANOSLEEP.SYNCS 0x989680 ;  /* 0x009896800000895d */ /* 0x004fea0003900000 */
[----:B------:R-:W2:Y:S02]  /*80b0*/  @!P0 SYNCS.PHASECHK.TRANS64 P0, [R0+URZ], R3 ;  /* 0x00000003000085a7 */ /* 0x000ea400080010ff */
[----:B--2---:R-:W-:Y:S05]  /*80c0*/  @!P0 BRA `(.L_x_160) ;  /* 0xfffffffc00f08947 */ /* 0x004fea000383ffff */
[----:B------:R-:W-:Y:S05]  /*80d0*/  BRA `(.L_x_161) ;  /* 0xffffffa800b87947 */ /* 0x000fea000383ffff */
.L_x_46:
[----:B---3--:R-:W-:-:S07]  /*80e0*/  MOV R0, UR5 ;  /* 0x0000000500007c02 */ /* 0x008fce0008000f00 */
.L_x_162:
[----:B-1----:R1:W2:Y:S02]  /*80f0*/  SYNCS.PHASECHK.TRANS64.TRYWAIT P0, [R0+URZ], R3 ;  /* 0x00000003000075a7 */ /* 0x0022a400080011ff */
[----:B--2---:R-:W-:Y:S05]  /*8100*/  @!P0 NANOSLEEP.SYNCS 0x989680 ;  /* 0x009896800000895d */ /* 0x004fea0003900000 */
[----:B------:R-:W2:Y:S02]  /*8110*/  @!P0 SYNCS.PHASECHK.TRANS64 P0, [R0+URZ], R3 ;  /* 0x00000003000085a7 */ /* 0x000ea400080010ff */
[----:B--2---:R-:W-:Y:S05]  /*8120*/  @!P0 BRA `(.L_x_162) ;  /* 0xfffffffc00f08947 */ /* 0x004fea000383ffff */
[----:B------:R-:W-:Y:S05]  /*8130*/  BRA `(.L_x_163) ;  /* 0xffffffa800c47947 */ /* 0x000fea000383ffff */
.L_x_47:
[----:B---3--:R-:W-:-:S07]  /*8140*/  MOV R0, UR5 ;  /* 0x0000000500007c02 */ /* 0x008fce0008000f00 */
.L_x_164:
[----:B-1----:R1:W2:Y:S02]  /*8150*/  SYNCS.PHASECHK.TRANS64.TRYWAIT P0, [R0+URZ], R3 ;  /* 0x00000003000075a7 */ /* 0x0022a400080011ff */
[----:B--2---:R-:W-:Y:S05]  /*8160*/  @!P0 NANOSLEEP.SYNCS 0x989680 ;  /* 0x009896800000895d */ /* 0x004fea0003900000 */
[----:B------:R-:W2:Y:S02]  /*8170*/  @!P0 SYNCS.PHASECHK.TRANS64 P0, [R0+URZ], R3 ;  /* 0x00000003000085a7 */ /* 0x000ea400080010ff */
[----:B--2---:R-:W-:Y:S05]  /*8180*/  @!P0 BRA `(.L_x_164) ;  /* 0xfffffffc00f08947 */ /* 0x004fea000383ffff */
[----:B------:R-:W-:Y:S05]  /*8190*/  BRA `(.L_x_165) ;  /* 0xffffffa800d07947 */ /* 0x000fea000383ffff */
.L_x_48:
[----:B---3--:R-:W-:-:S07]  /*81a0*/  MOV R0, UR5 ;  /* 0x0000000500007c02 */ /* 0x008fce0008000f00 */
.L_x_166:
[----:B-1----:R1:W2:Y:S02]  /*81b0*/  SYNCS.PHASECHK.TRANS64.TRYWAIT P0, [R0+URZ], R3 ;  /* 0x00000003000075a7 */ /* 0x0022a400080011ff */
[----:B--2---:R-:W-:Y:S05]  /*81c0*/  @!P0 NANOSLEEP.SYNCS 0x989680 ;  /* 0x009896800000895d */ /* 0x004fea0003900000 */
[----:B------:R-:W2:Y:S02]  /*81d0*/  @!P0 SYNCS.PHASECHK.TRANS64 P0, [R0+URZ], R3 ;  /* 0x00000003000085a7 */ /* 0x000ea400080010ff */
[----:B--2---:R-:W-:Y:S05]  /*81e0*/  @!P0 BRA `(.L_x_166) ;  /* 0xfffffffc00f08947 */ /* 0x004fea000383ffff */
[----:B------:R-:W-:Y:S05]  /*81f0*/  BRA `(.L_x_167) ;  /* 0xffffffa800dc7947 */ /* 0x000fea000383ffff */
.L_x_49:
[----:B---3--:R-:W-:-:S07]  /*8200*/  MOV R0, UR5 ;  /* 0x0000000500007c02 */ /* 0x008fce0008000f00 */
.L_x_168:
[----:B-1----:R1:W2:Y:S02]  /*8210*/  SYNCS.PHASECHK.TRANS64.TRYWAIT P0, [R0+URZ], R3 ;  /* 0x00000003000075a7 */ /* 0x0022a400080011ff */
[----:B--2---:R-:W-:Y:S05]  /*8220*/  @!P0 NANOSLEEP.SYNCS 0x989680 ;  /* 0x009896800000895d */ /* 0x004fea0003900000 */
[----:B------:R-:W2:Y:S02]  /*8230*/  @!P0 SYNCS.PHASECHK.TRANS64 P0, [R0+URZ], R3 ;  /* 0x00000003000085a7 */ /* 0x000ea400080010ff */
[----:B--2---:R-:W-:Y:S05]  /*8240*/  @!P0 BRA `(.L_x_168) ;  /* 0xfffffffc00f08947 */ /* 0x004fea000383ffff */
[----:B------:R-:W-:Y:S05]  /*8250*/  BRA `(.L_x_169) ;  /* 0xffffffa800e87947 */ /* 0x000fea000383ffff */
.L_x_50:
[----:B---3--:R-:W-:-:S07]  /*8260*/  MOV R0, UR5 ;  /* 0x0000000500007c02 */ /* 0x008fce0008000f00 */
.L_x_170:
[----:B-1----:R1:W2:Y:S02]  /*8270*/  SYNCS.PHASECHK.TRANS64.TRYWAIT P0, [R0+URZ], R3 ;  /* 0x00000003000075a7 */ /* 0x0022a400080011ff */
[----:B--2---:R-:W-:Y:S05]  /*8280*/  @!P0 NANOSLEEP.SYNCS 0x989680 ;  /* 0x009896800000895d */ /* 0x004fea0003900000 */
[----:B------:R-:W2:Y:S02]  /*8290*/  @!P0 SYNCS.PHASECHK.TRANS64 P0, [R0+URZ], R3 ;  /* 0x00000003000085a7 */ /* 0x000ea400080010ff */
[----:B--2---:R-:W-:Y:S05]  /*82a0*/  @!P0 BRA `(.L_x_170) ;  /* 0xfffffffc00f08947 */ /* 0x004fea000383ffff */
[----:B------:R-:W-:Y:S05]  /*82b0*/  BRA `(.L_x_171) ;  /* 0xffffffa800f47947 */ /* 0x000fea000383ffff */
.L_x_51:
[----:B---3--:R-:W-:-:S07]  /*82c0*/  MOV R0, UR5 ;  /* 0x0000000500007c02 */ /* 0x008fce0008000f00 */
.L_x_172:
[----:B-1----:R1:W2:Y:S02]  /*82d0*/  SYNCS.PHASECHK.TRANS64.TRYWAIT P0, [R0+URZ], R3 ;  /* 0x00000003000075a7 */ /* 0x0022a400080011ff */
[----:B--2---:R-:W-:Y:S05]  /*82e0*/  @!P0 NANOSLEEP.SYNCS 0x989680 ;  /* 0x009896800000895d */ /* 0x004fea0003900000 */
[----:B------:R-:W2:Y:S02]  /*82f0*/  @!P0 SYNCS.PHASECHK.TRANS64 P0, [R0+URZ], R3 ;  /* 0x00000003000085a7 */ /* 0x000ea400080010ff */
[----:B--2---:R-:W-:Y:S05]  /*8300*/  @!P0 BRA `(.L_x_172) ;  /* 0xfffffffc00f08947 */ /* 0x004fea000383ffff */
[----:B------:R-:W-:Y:S05]  /*8310*/  BRA `(.L_x_173) ;  /* 0xffffffac00007947 */ /* 0x000fea000383ffff */
.L_x_52:
[----:B---3--:R-:W-:-:S07]  /*8320*/  MOV R0, UR5 ;  /* 0x0000000500007c02 */ /* 0x008fce0008000f00 */
.L_x_174:
[----:B-1----:R1:W2:Y:S02]  /*8330*/  SYNCS.PHASECHK.TRANS64.TRYWAIT P0, [R0+URZ], R3 ;  /* 0x00000003000075a7 */ /* 0x0022a400080011ff */
[----:B--2---:R-:W-:Y:S05]  /*8340*/  @!P0 NANOSLEEP.SYNCS 0x989680 ;  /* 0x009896800000895d */ /* 0x004fea0003900000 */
[----:B------:R-:W2:Y:S02]  /*8350*/  @!P0 SYNCS.PHASECHK.TRANS64 P0, [R0+URZ], R3 ;  /* 0x00000003000085a7 */ /* 0x000ea400080010ff */
[----:B--2---:R-:W-:Y:S05]  /*8360*/  @!P0 BRA `(.L_x_174) ;  /* 0xfffffffc00f08947 */ /* 0x004fea000383ffff */
[----:B------:R-:W-:Y:S05]  /*8370*/  BRA `(.L_x_175) ;  /* 0xffffffac000c7947 */ /* 0x000fea000383ffff */
.L_x_53:
[----:B---3--:R-:W-:-:S07]  /*8380*/  MOV R0, UR5 ;  /* 0x0000000500007c02 */ /* 0x008fce0008000f00 */
.L_x_176:
[----:B-1----:R1:W2:Y:S02]  /*8390*/  SYNCS.PHASECHK.TRANS64.TRYWAIT P0, [R0+URZ], R3 ;  /* 0x00000003000075a7 */ /* 0x0022a400080011ff */
[----:B--2---:R-:W-:Y:S05]  /*83a0*/  @!P0 NANOSLEEP.SYNCS 0x989680 ;  /* 0x009896800000895d */ /* 0x004fea0003900000 */
[----:B------:R-:W2:Y:S02]  /*83b0*/  @!P0 SYNCS.PHASECHK.TRANS64 P0, [R0+URZ], R3 ;  /* 0x00000003000085a7 */ /* 0x000ea400080010ff */
[----:B--2---:R-:W-:Y:S05]  /*83c0*/  @!P0 BRA `(.L_x_176) ;  /* 0xfffffffc00f08947 */ /* 0x004fea000383ffff */
[----:B------:R-:W-:Y:S05]  /*83d0*/  BRA `(.L_x_177) ;  /* 0xffffffac00187947 */ /* 0x000fea000383ffff */
.L_x_54:
[----:B---3--:R-:W-:-:S07]  /*83e0*/  MOV R0, UR5 ;  /* 0x0000000500007c02 */ /* 0x008fce0008000f00 */
.L_x_178:
[----:B-1----:R1:W2:Y:S02]  /*83f0*/  SYNCS.PHASECHK.TRANS64.TRYWAIT P0, [R0+URZ], R3 ;  /* 0x00000003000075a7 */ /* 0x0022a400080011ff */
[----:B--2---:R-:W-:Y:S05]  /*8400*/  @!P0 NANOSLEEP.SYNCS 0x989680 ;  /* 0x009896800000895d */ /* 0x004fea0003900000 */
[----:B------:R-:W2:Y:S02]  /*8410*/  @!P0 SYNCS.PHASECHK.TRANS64 P0, [R0+URZ], R3 ;  /* 0x00000003000085a7 */ /* 0x000ea400080010ff */
[----:B--2---:R-:W-:Y:S05]  /*8420*/  @!P0 BRA `(.L_x_178) ;  /* 0xfffffffc00f08947 */ /* 0x004fea000383ffff */
[----:B------:R-:W-:Y:S05]  /*8430*/  BRA `(.L_x_179) ;  /* 0xffffffac00247947 */ /* 0x000fea000383ffff */
.L_x_55:
[----:B---3--:R-:W-:-:S07]  /*8440*/  MOV R0, UR5 ;  /* 0x0000000500007c02 */ /* 0x008fce0008000f00 */
.L_x_180:
[----:B-1----:R1:W2:Y:S02]  /*8450*/  SYNCS.PHASECHK.TRANS64.TRYWAIT P0, [R0+URZ], R3 ;  /* 0x00000003000075a7 */ /* 0x0022a400080011ff */
[----:B--2---:R-:W-:Y:S05]  /*8460*/  @!P0 NANOSLEEP.SYNCS 0x989680 ;  /* 0x009896800000895d */ /* 0x004fea0003900000 */
[----:B------:R-:W2:Y:S02]  /*8470*/  @!P0 SYNCS.PHASECHK.TRANS64 P0, [R0+URZ], R3 ;  /* 0x00000003000085a7 */ /* 0x000ea400080010ff */
[----:B--2---:R-:W-:Y:S05]  /*8480*/  @!P0 BRA `(.L_x_180) ;  /* 0xfffffffc00f08947 */ /* 0x004fea000383ffff */
[----:B------:R-:W-:Y:S05]  /*8490*/  BRA `(.L_x_181) ;  /* 0xffffffac00307947 */ /* 0x000fea000383ffff */
.L_x_56:
[----:B---3--:R-:W-:-:S07]  /*84a0*/  MOV R0, UR5 ;  /* 0x0000000500007c02 */ /* 0x008fce0008000f00 */
.L_x_182:
[----:B-1----:R1:W2:Y:S02]  /*84b0*/  SYNCS.PHASECHK.TRANS64.TRYWAIT P0, [R0+URZ], R3 ;  /* 0x00000003000075a7 */ /* 0x0022a400080011ff */
[----:B--2---:R-:W-:Y:S05]  /*84c0*/  @!P0 NANOSLEEP.SYNCS 0x989680 ;  /* 0x009896800000895d */ /* 0x004fea0003900000 */
[----:B------:R-:W2:Y:S02]  /*84d0*/  @!P0 SYNCS.PHASECHK.TRANS64 P0, [R0+URZ], R3 ;  /* 0x00000003000085a7 */ /* 0x000ea400080010ff */
[----:B--2---:R-:W-:Y:S05]  /*84e0*/  @!P0 BRA `(.L_x_182) ;  /* 0xfffffffc00f08947 */ /* 0x004fea000383ffff */
[----:B------:R-:W-:Y:S05]  /*84f0*/  BRA `(.L_x_183) ;  /* 0xffffffac003c7947 */ /* 0x000fea000383ffff */
.L_x_57:
[----:B---3--:R-:W-:-:S07]  /*8500*/  MOV R0, UR5 ;  /* 0x0000000500007c02 */ /* 0x008fce0008000f00 */
.L_x_184:
[----:B-1----:R1:W2:Y:S02]  /*8510*/  SYNCS.PHASECHK.TRANS64.TRYWAIT P0, [R0+URZ], R3 ;  /* 0x00000003000075a7 */ /* 0x0022a400080011ff */
[----:B--2---:R-:W-:Y:S05]  /*8520*/  @!P0 NANOSLEEP.SYNCS 0x989680 ;  /* 0x009896800000895d */ /* 0x004fea0003900000 */
[----:B------:R-:W2:Y:S02]  /*8530*/  @!P0 SYNCS.PHASECHK.TRANS64 P0, [R0+URZ], R3 ;  /* 0x00000003000085a7 */ /* 0x000ea400080010ff */
[----:B--2---:R-:W-:Y:S05]  /*8540*/  @!P0 BRA `(.L_x_184) ;  /* 0xfffffffc00f08947 */ /* 0x004fea000383ffff */
[----:B------:R-:W-:Y:S05]  /*8550*/  BRA `(.L_x_185) ;  /* 0xffffffac00487947 */ /* 0x000fea000383ffff */
.L_x_58:
[----:B---3--:R-:W-:-:S07]  /*8560*/  MOV R0, UR5 ;  /* 0x0000000500007c02 */ /* 0x008fce0008000f00 */
.L_x_186:
[----:B-1----:R1:W2:Y:S02]  /*8570*/  SYNCS.PHASECHK.TRANS64.TRYWAIT P0, [R0+URZ], R3 ;  /* 0x00000003000075a7 */ /* 0x0022a400080011ff */
[----:B--2---:R-:W-:Y:S05]  /*8580*/  @!P0 NANOSLEEP.SYNCS 0x989680 ;  /* 0x009896800000895d */ /* 0x004fea0003900000 */
[----:B------:R-:W2:Y:S02]  /*8590*/  @!P0 SYNCS.PHASECHK.TRANS64 P0, [R0+URZ], R3 ;  /* 0x00000003000085a7 */ /* 0x000ea400080010ff */
[----:B--2---:R-:W-:Y:S05]  /*85a0*/  @!P0 BRA `(.L_x_186) ;  /* 0xfffffffc00f08947 */ /* 0x004fea000383ffff */
[----:B------:R-:W-:Y:S05]  /*85b0*/  BRA `(.L_x_187) ;  /* 0xffffffac00547947 */ /* 0x000fea000383ffff */
.L_x_59:
[----:B---3--:R-:W-:-:S07]  /*85c0*/  MOV R0, UR5 ;  /* 0x0000000500007c02 */ /* 0x008fce0008000f00 */
.L_x_188:
[----:B-1----:R1:W2:Y:S02]  /*85d0*/  SYNCS.PHASECHK.TRANS64.TRYWAIT P0, [R0+URZ], R3 ;  /* 0x00000003000075a7 */ /* 0x0022a400080011ff */
[----:B--2---:R-:W-:Y:S05]  /*85e0*/  @!P0 NANOSLEEP.SYNCS 0x989680 ;  /* 0x009896800000895d */ /* 0x004fea0003900000 */
[----:B------:R-:W2:Y:S02]  /*85f0*/  @!P0 SYNCS.PHASECHK.TRANS64 P0, [R0+URZ], R3 ;  /* 0x00000003000085a7 */ /* 0x000ea400080010ff */
[----:B--2---:R-:W-:Y:S05]  /*8600*/  @!P0 BRA `(.L_x_188) ;  /* 0xfffffffc00f08947 */ /* 0x004fea000383ffff */
[----:B------:R-:W-:Y:S05]  /*8610*/  BRA `(.L_x_189) ;  /* 0xffffffac00607947 */ /* 0x000fea000383ffff */
.L_x_60:
[----:B---3--:R-:W-:-:S07]  /*8620*/  MOV R0, UR5 ;  /* 0x0000000500007c02 */ /* 0x008fce0008000f00 */
.L_x_190:
[----:B-1----:R1:W2:Y:S02]  /*8630*/  SYNCS.PHASECHK.TRANS64.TRYWAIT P0, [R0+URZ], R3 ;  /* 0x00000003000075a7 */ /* 0x0022a400080011ff */
[----:B--2---:R-:W-:Y:S05]  /*8640*/  @!P0 NANOSLEEP.SYNCS 0x989680 ;  /* 0x009896800000895d */ /* 0x004fea0003900000 */
[----:B------:R-:W2:Y:S02]  /*8650*/  @!P0 SYNCS.PHASECHK.TRANS64 P0, [R0+URZ], R3 ;  /* 0x00000003000085a7 */ /* 0x000ea400080010ff */
[----:B--2---:R-:W-:Y:S05]  /*8660*/  @!P0 BRA `(.L_x_190) ;  /* 0xfffffffc00f08947 */ /* 0x004fea000383ffff */
[----:B------:R-:W-:Y:S05]  /*8670*/  BRA `(.L_x_191) ;  /* 0xffffffac006c7947 */ /* 0x000fea000383ffff */
.L_x_61:
[----:B---3--:R-:W-:-:S07]  /*8680*/  MOV R0, UR5 ;  /* 0x0000000500007c02 */ /* 0x008fce0008000f00 */
.L_x_192:
[----:B-1----:R1:W2:Y:S02]  /*8690*/  SYNCS.PHASECHK.TRANS64.TRYWAIT P0, [R0+URZ], R3 ;  /* 0x00000003000075a7 */ /* 0x0022a400080011ff */
[----:B--2---:R-:W-:Y:S05]  /*86a0*/  @!P0 NANOSLEEP.SYNCS 0x989680 ;  /* 0x009896800000895d */ /* 0x004fea0003900000 */
[----:B------:R-:W2:Y:S02]  /*86b0*/  @!P0 SYNCS.PHASECHK.TRANS64 P0, [R0+URZ], R3 ;  /* 0x00000003000085a7 */ /* 0x000ea400080010ff */
[----:B--2---:R-:W-:Y:S05]  /*86c0*/  @!P0 BRA `(.L_x_192) ;  /* 0xfffffffc00f08947 */ /* 0x004fea000383ffff */
[----:B------:R-:W-:Y:S05]  /*86d0*/  BRA `(.L_x_193) ;  /* 0xffffffac00787947 */ /* 0x000fea000383ffff */
.L_x_62:
[----:B---3--:R-:W-:-:S07]  /*86e0*/  MOV R0, UR5 ;  /* 0x0000000500007c02 */ /* 0x008fce0008000f00 */
.L_x_194:
[----:B-1----:R1:W2:Y:S02]  /*86f0*/  SYNCS.PHASECHK.TRANS64.TRYWAIT P0, [R0+URZ], R3 ;  /* 0x00000003000075a7 */ /* 0x0022a400080011ff */
[----:B--2---:R-:W-:Y:S05]  /*8700*/  @!P0 NANOSLEEP.SYNCS 0x989680 ;  /* 0x009896800000895d */ /* 0x004fea0003900000 */
[----:B------:R-:W2:Y:S02]  /*8710*/  @!P0 SYNCS.PHASECHK.TRANS64 P0, [R0+URZ], R3 ;  /* 0x00000003000085a7 */ /* 0x000ea400080010ff */
[----:B--2---:R-:W-:Y:S05]  /*8720*/  @!P0 BRA `(.L_x_194) ;  /* 0xfffffffc00f08947 */ /* 0x004fea000383ffff */
[----:B------:R-:W-:Y:S05]  /*8730*/  BRA `(.L_x_195) ;  /* 0xffffffac00847947 */ /* 0x000fea000383ffff */
.L_x_63:
[----:B---3--:R-:W-:-:S07]  /*8740*/  MOV R0, UR5 ;  /* 0x0000000500007c02 */ /* 0x008fce0008000f00 */
.L_x_196:
[----:B-1----:R1:W2:Y:S02]  /*8750*/  SYNCS.PHASECHK.TRANS64.TRYWAIT P0, [R0+URZ], R3 ;  /* 0x00000003000075a7 */ /* 0x0022a400080011ff */
[----:B--2---:R-:W-:Y:S05]  /*8760*/  @!P0 NANOSLEEP.SYNCS 0x989680 ;  /* 0x009896800000895d */ /* 0x004fea0003900000 */
[----:B------:R-:W2:Y:S02]  /*8770*/  @!P0 SYNCS.PHASECHK.TRANS64 P0, [R0+URZ], R3 ;  /* 0x00000003000085a7 */ /* 0x000ea400080010ff */
[----:B--2---:R-:W-:Y:S05]  /*8780*/  @!P0 BRA `(.L_x_196) ;  /* 0xfffffffc00f08947 */ /* 0x004fea000383ffff */
[----:B------:R-:W-:Y:S05]  /*8790*/  BRA `(.L_x_197) ;  /* 0xffffffac00907947 */ /* 0x000fea000383ffff */
.L_x_64:
[----:B---3--:R-:W-:-:S07]  /*87a0*/  MOV R0, UR5 ;  /* 0x0000000500007c02 */ /* 0x008fce0008000f00 */
.L_x_198:
[----:B-1----:R1:W2:Y:S02]  /*87b0*/  SYNCS.PHASECHK.TRANS64.TRYWAIT P0, [R0+URZ], R3 ;  /* 0x00000003000075a7 */ /* 0x0022a400080011ff */
[----:B--2---:R-:W-:Y:S05]  /*87c0*/  @!P0 NANOSLEEP.SYNCS 0x989680 ;  /* 0x009896800000895d */ /* 0x004fea0003900000 */
[----:B------:R-:W2:Y:S02]  /*87d0*/  @!P0 SYNCS.PHASECHK.TRANS64 P0, [R0+URZ], R3 ;  /* 0x00000003000085a7 */ /* 0x000ea400080010ff */
[----:B--2---:R-:W-:Y:S05]  /*87e0*/  @!P0 BRA `(.L_x_198) ;  /* 0xfffffffc00f08947 */ /* 0x004fea000383ffff */
[----:B------:R-:W-:Y:S05]  /*87f0*/  BRA `(.L_x_199) ;  /* 0xffffffac009c7947 */ /* 0x000fea000383ffff */
.L_x_65:
[----:B---3--:R-:W-:-:S07]  /*8800*/  MOV R0, UR5 ;  /* 0x0000000500007c02 */ /* 0x008fce0008000f00 */
.L_x_200:
[----:B-1----:R1:W2:Y:S02]  /*8810*/  SYNCS.PHASECHK.TRANS64.TRYWAIT P0, [R0+URZ], R3 ;  /* 0x00000003000075a7 */ /* 0x0022a400080011ff */
[----:B--2---:R-:W-:Y:S05]  /*8820*/  @!P0 NANOSLEEP.SYNCS 0x989680 ;  /* 0x009896800000895d */ /* 0x004fea0003900000 */
[----:B------:R-:W2:Y:S02]  /*8830*/  @!P0 SYNCS.PHASECHK.TRANS64 P0, [R0+URZ], R3 ;  /* 0x00000003000085a7 */ /* 0x000ea400080010ff */
[----:B--2---:R-:W-:Y:S05]  /*8840*/  @!P0 BRA `(.L_x_200) ;  /* 0xfffffffc00f08947 */ /* 0x004fea000383ffff */
[----:B------:R-:W-:Y:S05]  /*8850*/  BRA `(.L_x_201) ;  /* 0xffffffac00a87947 */ /* 0x000fea000383ffff */
.L_x_66:
[----:B---3--:R-:W-:-:S07]  /*8860*/  MOV R0, UR5 ;  /* 0x0000000500007c02 */ /* 0x008fce0008000f00 */
.L_x_202:
[----:B-1----:R1:W2:Y:S02]  /*8870*/  SYNCS.PHASECHK.TRANS64.TRYWAIT P0, [R0+URZ], R3 ;  /* 0x00000003000075a7 */ /* 0x0022a400080011ff */
[----:B--2---:R-:W-:Y:S05]  /*8880*/  @!P0 NANOSLEEP.SYNCS 0x989680 ;  /* 0x009896800000895d */ /* 0x004fea0003900000 */
[----:B------:R-:W2:Y:S02]  /*8890*/  @!P0 SYNCS.PHASECHK.TRANS64 P0, [R0+URZ], R3 ;  /* 0x00000003000085a7 */ /* 0x000ea400080010ff */
[----:B--2---:R-:W-:Y:S05]  /*88a0*/  @!P0 BRA `(.L_x_202) ;  /* 0xfffffffc00f08947 */ /* 0x004fea000383ffff */
[----:B------:R-:W-:Y:S05]  /*88b0*/  BRA `(.L_x_203) ;  /* 0xffffffac00b47947 */ /* 0x000fea000383ffff */
.L_x_67:
[----:B---3--:R-:W-:-:S07]  /*88c0*/  MOV R0, UR5 ;  /* 0x0000000500007c02 */ /* 0x008fce0008000f00 */
.L_x_204:
[----:B-1----:R1:W2:Y:S02]  /*88d0*/  SYNCS.PHASECHK.TRANS64.TRYWAIT P0, [R0+URZ], R3 ;  /* 0x00000003000075a7 */ /* 0x0022a400080011ff */
[----:B--2---:R-:W-:Y:S05]  /*88e0*/  @!P0 NANOSLEEP.SYNCS 0x989680 ;  /* 0x009896800000895d */ /* 0x004fea0003900000 */
[----:B------:R-:W2:Y:S02]  /*88f0*/  @!P0 SYNCS.PHASECHK.TRANS64 P0, [R0+URZ], R3 ;  /* 0x00000003000085a7 */ /* 0x000ea400080010ff */
[----:B--2---:R-:W-:Y:S05]  /*8900*/  @!P0 BRA `(.L_x_204) ;  /* 0xfffffffc00f08947 */ /* 0x004fea000383ffff */
[----:B------:R-:W-:Y:S05]  /*8910*/  BRA `(.L_x_205) ;  /* 0xffffffac00c07947 */ /* 0x000fea000383ffff */
.L_x_68:
[----:B---3--:R-:W-:-:S07]  /*8920*/  MOV R0, UR5 ;  /* 0x0000000500007c02 */ /* 0x008fce0008000f00 */
.L_x_206:
[----:B-1----:R1:W2:Y:S02]  /*8930*/  SYNCS.PHASECHK.TRANS64.TRYWAIT P0, [R0+URZ], R3 ;  /* 0x00000003000075a7 */ /* 0x0022a400080011ff */
[----:B--2---:R-:W-:Y:S05]  /*8940*/  @!P0 NANOSLEEP.SYNCS 0x989680 ;  /* 0x009896800000895d */ /* 0x004fea0003900000 */
[----:B------:R-:W2:Y:S02]  /*8950*/  @!P0 SYNCS.PHASECHK.TRANS64 P0, [R0+URZ], R3 ;  /* 0x00000003000085a7 */ /* 0x000ea400080010ff */
[----:B--2---:R-:W-:Y:S05]  /*8960*/  @!P0 BRA `(.L_x_206) ;  /* 0xfffffffc00f08947 */ /* 0x004fea000383ffff */
[----:B------:R-:W-:Y:S05]  /*8970*/  BRA `(.L_x_207) ;  /* 0xffffffac00cc7947 */ /* 0x000fea000383ffff */
.L_x_69:
[----:B---3--:R-:W-:-:S07]  /*8980*/  MOV R0, UR5 ;  /* 0x0000000500007c02 */ /* 0x008fce0008000f00 */
.L_x_208:
[----:B-1----:R1:W2:Y:S02]  /*8990*/  SYNCS.PHASECHK.TRANS64.TRYWAIT P0, [R0+URZ], R3 ;  /* 0x00000003000075a7 */ /* 0x0022a400080011ff */
[----:B--2---:R-:W-:Y:S05]  /*89a0*/  @!P0 NANOSLEEP.SYNCS 0x989680 ;  /* 0x009896800000895d */ /* 0x004fea0003900000 */
[----:B------:R-:W2:Y:S02]  /*89b0*/  @!P0 SYNCS.PHASECHK.TRANS64 P0, [R0+URZ], R3 ;  /* 0x00000003000085a7 */ /* 0x000ea400080010ff */
[----:B--2---:R-:W-:Y:S05]  /*89c0*/  @!P0 BRA `(.L_x_208) ;  /* 0xfffffffc00f08947 */ /* 0x004fea000383ffff */
[----:B------:R-:W-:Y:S05]  /*89d0*/  BRA `(.L_x_209) ;  /* 0xffffffac00d87947 */ /* 0x000fea000383ffff */
.L_x_70:
[----:B---3--:R-:W-:-:S07]  /*89e0*/  MOV R0, UR5 ;  /* 0x0000000500007c02 */ /* 0x008fce0008000f00 */
.L_x_210:
[----:B-1----:R1:W2:Y:S02]  /*89f0*/  SYNCS.PHASECHK.TRANS64.TRYWAIT P0, [R0+URZ], R3 ;  /* 0x00000003000075a7 */ /* 0x0022a400080011ff */
[----:B--2---:R-:W-:Y:S05]  /*8a00*/  @!P0 NANOSLEEP.SYNCS 0x989680 ;  /* 0x009896800000895d */ /* 0x004fea0003900000 */
[----:B------:R-:W2:Y:S02]  /*8a10*/  @!P0 SYNCS.PHASECHK.TRANS64 P0, [R0+URZ], R3 ;  /* 0x00000003000085a7 */ /* 0x000ea400080010ff */
[----:B--2---:R-:W-:Y:S05]  /*8a20*/  @!P0 BRA `(.L_x_210) ;  /* 0xfffffffc00f08947 */ /* 0x004fea000383ffff */
[----:B------:R-:W-:Y:S05]  /*8a30*/  BRA `(.L_x_211) ;  /* 0xffffffac00e47947 */ /* 0x000fea000383ffff */
.L_x_71:
[----:B---3--:R-:W-:-:S07]  /*8a40*/  MOV R0, UR5 ;  /* 0x0000000500007c02 */ /* 0x008fce0008000f00 */
.L_x_212:
[----:B-1----:R1:W2:Y:S02]  /*8a50*/  SYNCS.PHASECHK.TRANS64.TRYWAIT P0, [R0+URZ], R3 ;  /* 0x00000003000075a7 */ /* 0x0022a400080011ff */
[----:B--2---:R-:W-:Y:S05]  /*8a60*/  @!P0 NANOSLEEP.SYNCS 0x989680 ;  /* 0x009896800000895d */ /* 0x004fea0003900000 */
[----:B------:R-:W2:Y:S02]  /*8a70*/  @!P0 SYNCS.PHASECHK.TRANS64 P0, [R0+URZ], R3 ;  /* 0x00000003000085a7 */ /* 0x000ea400080010ff */
[----:B--2---:R-:W-:Y:S05]  /*8a80*/  @!P0 BRA `(.L_x_212) ;  /* 0xfffffffc00f08947 */ /* 0x004fea000383ffff */
[----:B------:R-:W-:Y:S05]  /*8a90*/  BRA `(.L_x_213) ;  /* 0xffffffac00f07947 */ /* 0x000fea000383ffff */
.L_x_72:
[----:B---3--:R-:W-:-:S07]  /*8aa0*/  MOV R0, UR5 ;  /* 0x0000000500007c02 */ /* 0x008fce0008000f00 */
.L_x_214:
[----:B-1----:R1:W2:Y:S02]  /*8ab0*/  SYNCS.PHASECHK.TRANS64.TRYWAIT P0, [R0+URZ], R3 ;  /* 0x00000003000075a7 */ /* 0x0022a400080011ff */
[----:B--2---:R-:W-:Y:S05]  /*8ac0*/  @!P0 NANOSLEEP.SYNCS 0x989680 ;  /* 0x009896800000895d */ /* 0x004fea0003900000 */
[----:B------:R-:W2:Y:S02]  /*8ad0*/  @!P0 SYNCS.PHASECHK.TRANS64 P0, [R0+URZ], R3 ;  /* 0x00000003000085a7 */ /* 0x000ea400080010ff */
[----:B--2---:R-:W-:Y:S05]  /*8ae0*/  @!P0 BRA `(.L_x_214) ;  /* 0xfffffffc00f08947 */ /* 0x004fea000383ffff */
[----:B------:R-:W-:Y:S05]  /*8af0*/  BRA `(.L_x_215) ;  /* 0xffffffac00fc7947 */ /* 0x000fea000383ffff */
.L_x_73:
[----:B---3--:R-:W-:-:S07]  /*8b00*/  MOV R0, UR5 ;  /* 0x0000000500007c02 */ /* 0x008fce0008000f00 */
.L_x_216:
[----:B-1----:R1:W2:Y:S02]  /*8b10*/  SYNCS.PHASECHK.TRANS64.TRYWAIT P0, [R0+URZ], R3 ;  /* 0x00000003000075a7 */ /* 0x0022a400080011ff */
[----:B--2---:R-:W-:Y:S05]  /*8b20*/  @!P0 NANOSLEEP.SYNCS 0x989680 ;  /* 0x009896800000895d */ /* 0x004fea0003900000 */
[----:B------:R-:W2:Y:S02]  /*8b30*/  @!P0 SYNCS.PHASECHK.TRANS64 P0, [R0+URZ], R3 ;  /* 0x00000003000085a7 */ /* 0x000ea400080010ff */
[----:B--2---:R-:W-:Y:S05]  /*8b40*/  @!P0 BRA `(.L_x_216) ;  /* 0xfffffffc00f08947 */ /* 0x004fea000383ffff */
[----:B------:R-:W-:Y:S05]  /*8b50*/  BRA `(.L_x_217) ;  /* 0xffffffb000087947 */ /* 0x000fea000383ffff */
.L_x_74:
[----:B---3--:R-:W-:-:S07]  /*8b60*/  MOV R0, UR5 ;  /* 0x0000000500007c02 */ /* 0x008fce0008000f00 */
.L_x_218:
[----:B-1----:R1:W2:Y:S02]  /*8b70*/  SYNCS.PHASECHK.TRANS64.TRYWAIT P0, [R0+URZ], R3 ;  /* 0x00000003000075a7 */ /* 0x0022a400080011ff */
[----:B--2---:R-:W-:Y:S05]  /*8b80*/  @!P0 NANOSLEEP.SYNCS 0x989680 ;  /* 0x009896800000895d */ /* 0x004fea0003900000 */
[----:B------:R-:W2:Y:S02]  /*8b90*/  @!P0 SYNCS.PHASECHK.TRANS64 P0, [R0+URZ], R3 ;  /* 0x00000003000085a7 */ /* 0x000ea400080010ff */
[----:B--2---:R-:W-:Y:S05]  /*8ba0*/  @!P0 BRA `(.L_x_218) ;  /* 0xfffffffc00f08947 */ /* 0x004fea000383ffff */
[----:B------:R-:W-:Y:S05]  /*8bb0*/  BRA `(.L_x_219) ;  /* 0xffffffb000147947 */ /* 0x000fea000383ffff */
.L_x_75:
[----:B---3--:R-:W-:-:S07]  /*8bc0*/  MOV R0, UR5 ;  /* 0x0000000500007c02 */ /* 0x008fce0008000f00 */
.L_x_220:
[----:B-1----:R1:W2:Y:S02]  /*8bd0*/  SYNCS.PHASECHK.TRANS64.TRYWAIT P0, [R0+URZ], R3 ;  /* 0x00000003000075a7 */ /* 0x0022a400080011ff */
[----:B--2---:R-:W-:Y:S05]  /*8be0*/  @!P0 NANOSLEEP.SYNCS 0x989680 ;  /* 0x009896800000895d */ /* 0x004fea0003900000 */
[----:B------:R-:W2:Y:S02]  /*8bf0*/  @!P0 SYNCS.PHASECHK.TRANS64 P0, [R0+URZ], R3 ;  /* 0x00000003000085a7 */ /* 0x000ea400080010ff */
[----:B--2---:R-:W-:Y:S05]  /*8c00*/  @!P0 BRA `(.L_x_220) ;  /* 0xfffffffc00f08947 */ /* 0x004fea000383ffff */
[----:B------:R-:W-:Y:S05]  /*8c10*/  BRA `(.L_x_221) ;  /* 0xffffffb000207947 */ /* 0x000fea000383ffff */
.L_x_76:
[----:B---3--:R-:W-:-:S07]  /*8c20*/  MOV R0, UR5 ;  /* 0x0000000500007c02 */ /* 0x008fce0008000f00 */
.L_x_222:
[----:B-1----:R1:W2:Y:S02]  /*8c30*/  SYNCS.PHASECHK.TRANS64.TRYWAIT P0, [R0+URZ], R3 ;  /* 0x00000003000075a7 */ /* 0x0022a400080011ff */
[----:B--2---:R-:W-:Y:S05]  /*8c40*/  @!P0 NANOSLEEP.SYNCS 0x989680 ;  /* 0x009896800000895d */ /* 0x004fea0003900000 */
[----:B------:R-:W2:Y:S02]  /*8c50*/  @!P0 SYNCS.PHASECHK.TRANS64 P0, [R0+URZ], R3 ;  /* 0x00000003000085a7 */ /* 0x000ea400080010ff */
[----:B--2---:R-:W-:Y:S05]  /*8c60*/  @!P0 BRA `(.L_x_222) ;  /* 0xfffffffc00f08947 */ /* 0x004fea000383ffff */
[----:B------:R-:W-:Y:S05]  /*8c70*/  BRA `(.L_x_223) ;  /* 0xffffffb0002c7947 */ /* 0x000fea000383ffff */
.L_x_77:
[----:B---3--:R-:W-:-:S07]  /*8c80*/  MOV R0, UR5 ;  /* 0x0000000500007c02 */ /* 0x008fce0008000f00 */
.L_x_224:
[----:B-1----:R1:W2:Y:S02]  /*8c90*/  SYNCS.PHASECHK.TRANS64.TRYWAIT P0, [R0+URZ], R3 ;  /* 0x00000003000075a7 */ /* 0x0022a400080011ff */
[----:B--2---:R-:W-:Y:S05]  /*8ca0*/  @!P0 NANOSLEEP.SYNCS 0x989680 ;  /* 0x009896800000895d */ /* 0x004fea0003900000 */
[----:B------:R-:W2:Y:S02]  /*8cb0*/  @!P0 SYNCS.PHASECHK.TRANS64 P0, [R0+URZ], R3 ;  /* 0x00000003000085a7 */ /* 0x000ea400080010ff */
[----:B--2---:R-:W-:Y:S05]  /*8cc0*/  @!P0 BRA `(.L_x_224) ;  /* 0xfffffffc00f08947 */ /* 0x004fea000383ffff */
[----:B------:R-:W-:Y:S05]  /*8cd0*/  BRA `(.L_x_225) ;  /* 0xffffffb000387947 */ /* 0x000fea000383ffff */
.L_x_78:
[----:B---3--:R-:W-:-:S07]  /*8ce0*/  MOV R0, UR5 ;  /* 0x0000000500007c02 */ /* 0x008fce0008000f00 */
.L_x_226:
[----:B-1----:R1:W2:Y:S02]  /*8cf0*/  SYNCS.PHASECHK.TRANS64.TRYWAIT P0, [R0+URZ], R3 ;  /* 0x00000003000075a7 */ /* 0x0022a400080011ff */
[----:B--2---:R-:W-:Y:S05]  /*8d00*/  @!P0 NANOSLEEP.SYNCS 0x989680 ;  /* 0x009896800000895d */ /* 0x004fea0003900000 */
[----:B------:R-:W2:Y:S02]  /*8d10*/  @!P0 SYNCS.PHASECHK.TRANS64 P0, [R0+URZ], R3 ;  /* 0x00000003000085a7 */ /* 0x000ea400080010ff */
[----:B--2---:R-:W-:Y:S05]  /*8d20*/  @!P0 BRA `(.L_x_226) ;  /* 0xfffffffc00f08947 */ /* 0x004fea000383ffff */
[----:B------:R-:W-:Y:S05]  /*8d30*/  BRA `(.L_x_227) ;  /* 0xffffffb000447947 */ /* 0x000fea000383ffff */
.L_x_79:
[----:B---3--:R-:W-:-:S07]  /*8d40*/  MOV R0, UR5 ;  /* 0x0000000500007c02 */ /* 0x008fce0008000f00 */
.L_x_228:
[----:B-1----:R1:W2:Y:S02]  /*8d50*/  SYNCS.PHASECHK.TRANS64.TRYWAIT P0, [R0+URZ], R3 ;  /* 0x00000003000075a7 */ /* 0x0022a400080011ff */
[----:B--2---:R-:W-:Y:S05]  /*8d60*/  @!P0 NANOSLEEP.SYNCS 0x989680 ;  /* 0x009896800000895d */ /* 0x004fea0003900000 */
[----:B------:R-:W2:Y:S02]  /*8d70*/  @!P0 SYNCS.PHASECHK.TRANS64 P0, [R0+URZ], R3 ;  /* 0x00000003000085a7 */ /* 0x000ea400080010ff */
[----:B--2---:R-:W-:Y:S05]  /*8d80*/  @!P0 BRA `(.L_x_228) ;  /* 0xfffffffc00f08947 */ /* 0x004fea000383ffff */
[----:B------:R-:W-:Y:S05]  /*8d90*/  BRA `(.L_x_229) ;  /* 0xffffffb000507947 */ /* 0x000fea000383ffff */
.L_x_80:
[----:B---3--:R-:W-:-:S07]  /*8da0*/  MOV R0, UR5 ;  /* 0x0000000500007c02 */ /* 0x008fce0008000f00 */
.L_x_230:
[----:B-1----:R1:W2:Y:S02]  /*8db0*/  SYNCS.PHASECHK.TRANS64.TRYWAIT P0, [R0+URZ], R3 ;  /* 0x00000003000075a7 */ /* 0x0022a400080011ff */
[----:B--2---:R-:W-:Y:S05]  /*8dc0*/  @!P0 NANOSLEEP.SYNCS 0x989680 ;  /* 0x009896800000895d */ /* 0x004fea0003900000 */
[----:B------:R-:W2:Y:S02]  /*8dd0*/  @!P0 SYNCS.PHASECHK.TRANS64 P0, [R0+URZ], R3 ;  /* 0x00000003000085a7 */ /* 0x000ea400080010ff */
[----:B--2---:R-:W-:Y:S05]  /*8de0*/  @!P0 BRA `(.L_x_230) ;  /* 0xfffffffc00f08947 */ /* 0x004fea000383ffff */
[----:B------:R-:W-:Y:S05]  /*8df0*/  BRA `(.L_x_231) ;  /* 0xffffffb0005c7947 */ /* 0x000fea000383ffff */
.L_x_81:
[----:B---3--:R-:W-:-:S07]  /*8e00*/  MOV R0, UR5 ;  /* 0x0000000500007c02 */ /* 0x008fce0008000f00 */
.L_x_232:
[----:B-1----:R1:W2:Y:S02]  /*8e10*/  SYNCS.PHASECHK.TRANS64.TRYWAIT P0, [R0+URZ], R3 ;  /* 0x00000003000075a7 */ /* 0x0022a400080011ff */
[----:B--2---:R-:W-:Y:S05]  /*8e20*/  @!P0 NANOSLEEP.SYNCS 0x989680 ;  /* 0x009896800000895d */ /* 0x004fea0003900000 */
[----:B------:R-:W2:Y:S02]  /*8e30*/  @!P0 SYNCS.PHASECHK.TRANS64 P0, [R0+URZ], R3 ;  /* 0x00000003000085a7 */ /* 0x000ea400080010ff */
[----:B--2---:R-:W-:Y:S05]  /*8e40*/  @!P0 BRA `(.L_x_232) ;  /* 0xfffffffc00f08947 */ /* 0x004fea000383ffff */
[----:B------:R-:W-:Y:S05]  /*8e50*/  BRA `(.L_x_233) ;  /* 0xffffffb000687947 */ /* 0x000fea000383ffff */
.L_x_82:
[----:B---3--:R-:W-:-:S07]  /*8e60*/  MOV R0, UR5 ;  /* 0x0000000500007c02 */ /* 0x008fce0008000f00 */
.L_x_234:
[----:B-1----:R1:W2:Y:S02]  /*8e70*/  SYNCS.PHASECHK.TRANS64.TRYWAIT P0, [R0+URZ], R3 ;  /* 0x00000003000075a7 */ /* 0x0022a400080011ff */
[----:B--2---:R-:W-:Y:S05]  /*8e80*/  @!P0 NANOSLEEP.SYNCS 0x989680 ;  /* 0x009896800000895d */ /* 0x004fea0003900000 */
[----:B------:R-:W2:Y:S02]  /*8e90*/  @!P0 SYNCS.PHASECHK.TRANS64 P0, [R0+URZ], R3 ;  /* 0x00000003000085a7 */ /* 0x000ea400080010ff */
[----:B--2---:R-:W-:Y:S05]  /*8ea0*/  @!P0 BRA `(.L_x_234) ;  /* 0xfffffffc00f08947 */ /* 0x004fea000383ffff */
[----:B------:R-:W-:Y:S05]  /*8eb0*/  BRA `(.L_x_235) ;  /* 0xffffffb000747947 */ /* 0x000fea000383ffff */
.L_x_83:
[----:B---3--:R-:W-:-:S07]  /*8ec0*/  MOV R0, UR5 ;  /* 0x0000000500007c02 */ /* 0x008fce0008000f00 */
.L_x_236:
[----:B-1----:R1:W2:Y:S02]  /*8ed0*/  SYNCS.PHASECHK.TRANS64.TRYWAIT P0, [R0+URZ], R3 ;  /* 0x00000003000075a7 */ /* 0x0022a400080011ff */
[----:B--2---:R-:W-:Y:S05]  /*8ee0*/  @!P0 NANOSLEEP.SYNCS 0x989680 ;  /* 0x009896800000895d */ /* 0x004fea0003900000 */
[----:B------:R-:W2:Y:S02]  /*8ef0*/  @!P0 SYNCS.PHASECHK.TRANS64 P0, [R0+URZ], R3 ;  /* 0x00000003000085a7 */ /* 0x000ea400080010ff */
[----:B--2---:R-:W-:Y:S05]  /*8f00*/  @!P0 BRA `(.L_x_236) ;  /* 0xfffffffc00f08947 */ /* 0x004fea000383ffff */
[----:B------:R-:W-:Y:S05]  /*8f10*/  BRA `(.L_x_237) ;  /* 0xffffffb000807947 */ /* 0x000fea000383ffff */
.L_x_84:
[----:B---3--:R-:W-:-:S07]  /*8f20*/  MOV R0, UR5 ;  /* 0x0000000500007c02 */ /* 0x008fce0008000f00 */
.L_x_238:
[----:B-1----:R1:W2:Y:S02]  /*8f30*/  SYNCS.PHASECHK.TRANS64.TRYWAIT P0, [R0+URZ], R3 ;  /* 0x00000003000075a7 */ /* 0x0022a400080011ff */
[----:B--2---:R-:W-:Y:S05]  /*8f40*/  @!P0 NANOSLEEP.SYNCS 0x989680 ;  /* 0x009896800000895d */ /* 0x004fea0003900000 */
[----:B------:R-:W2:Y:S02]  /*8f50*/  @!P0 SYNCS.PHASECHK.TRANS64 P0, [R0+URZ], R3 ;  /* 0x00000003000085a7 */ /* 0x000ea400080010ff */
[----:B--2---:R-:W-:Y:S05]  /*8f60*/  @!P0 BRA `(.L_x_238) ;  /* 0xfffffffc00f08947 */ /* 0x004fea000383ffff */
[----:B------:R-:W-:Y:S05]  /*8f70*/  BRA `(.L_x_239) ;  /* 0xffffffb0008c7947 */ /* 0x000fea000383ffff */
.L_x_85:
[----:B---3--:R-:W-:-:S07]  /*8f80*/  MOV R0, UR5 ;  /* 0x0000000500007c02 */ /* 0x008fce0008000f00 */
.L_x_240:
[----:B-1----:R1:W2:Y:S02]  /*8f90*/  SYNCS.PHASECHK.TRANS64.TRYWAIT P0, [R0+URZ], R3 ;  /* 0x00000003000075a7 */ /* 0x0022a400080011ff */
[----:B--2---:R-:W-:Y:S05]  /*8fa0*/  @!P0 NANOSLEEP.SYNCS 0x989680 ;  /* 0x009896800000895d */ /* 0x004fea0003900000 */
[----:B------:R-:W2:Y:S02]  /*8fb0*/  @!P0 SYNCS.PHASECHK.TRANS64 P0, [R0+URZ], R3 ;  /* 0x00000003000085a7 */ /* 0x000ea400080010ff */
[----:B--2---:R-:W-:Y:S05]  /*8fc0*/  @!P0 BRA `(.L_x_240) ;  /* 0xfffffffc00f08947 */ /* 0x004fea000383ffff */
[----:B------:R-:W-:Y:S05]  /*8fd0*/  BRA `(.L_x_241) ;  /* 0xffffffb000987947 */ /* 0x000fea000383ffff */
.L_x_86:
[----:B---3--:R-:W-:-:S07]  /*8fe0*/  MOV R0, UR5 ;  /* 0x0000000500007c02 */ /* 0x008fce0008000f00 */
.L_x_242:
[----:B-1----:R1:W2:Y:S02]  /*8ff0*/  SYNCS.PHASECHK.TRANS64.TRYWAIT P0, [R0+URZ], R3 ;  /* 0x00000003000075a7 */ /* 0x0022a400080011ff */
[----:B--2---:R-:W-:Y:S05]  /*9000*/  @!P0 NANOSLEEP.SYNCS 0x989680 ;  /* 0x009896800000895d */ /* 0x004fea0003900000 */
[----:B------:R-:W2:Y:S02]  /*9010*/  @!P0 SYNCS.PHASECHK.TRANS64 P0, [R0+URZ], R3 ;  /* 0x00000003000085a7 */ /* 0x000ea400080010ff */
[----:B--2---:R-:W-:Y:S05]  /*9020*/  @!P0 BRA `(.L_x_242) ;  /* 0xfffffffc00f08947 */ /* 0x004fea000383ffff */
[----:B------:R-:W-:Y:S05]  /*9030*/  BRA `(.L_x_243) ;  /* 0xffffffb000a47947 */ /* 0x000fea000383ffff */
.L_x_89:
[----:B-1----:R1:W2:Y:S02]  /*9040*/  SYNCS.PHASECHK.TRANS64.TRYWAIT P0, [R0+URZ+0x340], R4 ;  /* 0x00034004000075a7 */ /* 0x0022a400080011ff */
[----:B--2---:R-:W-:Y:S05]  /*9050*/  @!P0 NANOSLEEP.SYNCS 0x989680 ;  /* 0x009896800000895d */ /* 0x004fea0003900000 */
[----:B------:R-:W2:Y:S02]  /*9060*/  @!P0 SYNCS.PHASECHK.TRANS64 P0, [R0+URZ+0x340], R4 ;  /* 0x00034004000085a7 */ /* 0x000ea400080010ff */
[----:B--2---:R-:W-:Y:S05]  /*9070*/  @!P0 BRA `(.L_x_89) ;  /* 0xfffffffc00f08947 */ /* 0x004fea000383ffff */
[----:B------:R-:W-:Y:S05]  /*9080*/  BRA `(.L_x_244) ;  /* 0xffffffb400047947 */ /* 0x000fea000383ffff */
.L_x_90:
[----:B------:R-:W-:-:S07]  /*9090*/  MOV R0, UR5 ;  /* 0x0000000500007c02 */ /* 0x000fce0008000f00 */
.L_x_245:
[----:B-1----:R1:W2:Y:S02]  /*90a0*/  SYNCS.PHASECHK.TRANS64.TRYWAIT P0, [R0+URZ+0x2f0], R5 ;  /* 0x0002f005000075a7 */ /* 0x0022a400080011ff */
[----:B--2---:R-:W-:Y:S05]  /*90b0*/  @!P0 NANOSLEEP.SYNCS 0x989680 ;  /* 0x009896800000895d */ /* 0x004fea0003900000 */
[----:B------:R-:W2:Y:S02]  /*90c0*/  @!P0 SYNCS.PHASECHK.TRANS64 P0, [R0+URZ+0x2f0], R5 ;  /* 0x0002f005000085a7 */ /* 0x000ea400080010ff */
[----:B--2---:R-:W-:Y:S05]  /*90d0*/  @!P0 BRA `(.L_x_245) ;  /* 0xfffffffc00f08947 */ /* 0x004fea000383ffff */
[----:B------:R-:W-:Y:S05]  /*90e0*/  BRA `(.L_x_246) ;  /* 0xffffffb400147947 */ /* 0x000fea000383ffff */
.L_x_91:
[----:B-1----:R1:W2:Y:S02]  /*90f0*/  SYNCS.PHASECHK.TRANS64.TRYWAIT P1, [R0+URZ+0x2e0], R4 ;  /* 0x0002e004000075a7 */ /* 0x0022a400080211ff */
[----:B--2---:R-:W-:Y:S05]  /*9100*/  @!P1 NANOSLEEP.SYNCS 0x989680 ;  /* 0x009896800000995d */ /* 0x004fea0003900000 */
[----:B------:R-:W2:Y:S02]  /*9110*/  @!P1 SYNCS.PHASECHK.TRANS64 P1, [R0+URZ+0x2e0], R4 ;  /* 0x0002e004000095a7 */ /* 0x000ea400080210ff */
[----:B--2---:R-:W-:Y:S05]  /*9120*/  @!P1 BRA `(.L_x_91) ;  /* 0xfffffffc00f09947 */ /* 0x004fea000383ffff */
[----:B------:R-:W-:Y:S05]  /*9130*/  BRA `(.L_x_247) ;  /* 0xffffffb400447947 */ /* 0x000fea000383ffff */
.L_x_94:
[----:B------:R-:W-:-:S07]  /*9140*/  MOV R0, UR5 ;  /* 0x0000000500007c02 */ /* 0x000fce0008000f00 */
.L_x_248:
[----:B-1----:R1:W2:Y:S02]  /*9150*/  SYNCS.PHASECHK.TRANS64.TRYWAIT P0, [R0+URZ+0x2f0], R2 ;  /* 0x0002f002000075a7 */ /* 0x0022a400080011ff */
[----:B--2---:R-:W-:Y:S05]  /*9160*/  @!P0 NANOSLEEP.SYNCS 0x989680 ;  /* 0x009896800000895d */ /* 0x004fea0003900000 */
[----:B------:R-:W2:Y:S02]  /*9170*/  @!P0 SYNCS.PHASECHK.TRANS64 P0, [R0+URZ+0x2f0], R2 ;  /* 0x0002f002000085a7 */ /* 0x000ea400080010ff */
[----:B--2---:R-:W-:Y:S05]  /*9180*/  @!P0 BRA `(.L_x_248) ;  /* 0xfffffffc00f08947 */ /* 0x004fea000383ffff */
[----:B------:R-:W-:Y:S05]  /*9190*/  BRA `(.L_x_93) ;  /* 0xffffffb400987947 */ /* 0x000fea000383ffff */
.L_x_103:
[----:B-1----:R-:W-:-:S04]  /*91a0*/  MOV R4, UR6 ;  /* 0x0000000600047c02 */ /* 0x002fc80008000f00 */
[----:B------:R1:W2:Y:S03]  /*91b0*/  SYNCS.PHASECHK.TRANS64.TRYWAIT P0, [R4+URZ+0x8], R5 ;  /* 0x00000805040075a7 */ /* 0x0002a600080011ff */
[----:B--2---:R-:W-:Y:S05]  /*91c0*/  @!P0 NANOSLEEP.SYNCS 0x989680 ;  /* 0x009896800000895d */ /* 0x004fea0003900000 */
[----:B------:R-:W2:Y:S02]  /*91d0*/  @!P0 SYNCS.PHASECHK.TRANS64 P0, [R4+URZ+0x8], R5 ;  /* 0x00000805040085a7 */ /* 0x000ea400080010ff */
[----:B--2---:R-:W-:Y:S05]  /*91e0*/  @!P0 BRA `(.L_x_103) ;  /* 0xfffffffc00ec8947 */ /* 0x004fea000383ffff */
[----:B------:R-:W-:Y:S05]  /*91f0*/  BRA `(.L_x_102) ;  /* 0xffffffb8004c7947 */ /* 0x000fea000383ffff */
.L_x_105:
[----:B------:R-:W-:Y:S01]  /*9200*/  BSSY B0, `(.L_x_249) ;  /* 0x0000006000007945 */ /* 0x000fe20003800000 */
[----:B------:R-:W-:-:S07]  /*9210*/  MOV R15, 0xffffffff ;  /* 0xffffffff000f7802 */ /* 0x000fce0000000f00 */
[----:B-1---5:R-:W-:Y:S05]  /*9220*/  WARPSYNC.COLLECTIVE R15, `(.L_x_250) ;  /* 0x000000000f0c7348 */ /* 0x022fea0003c00000 */
[----:B------:R-:W-:Y:S02]  /*9230*/  ELECT P6, UR79, PT ;  /* 0x00000000004f782f */ /* 0x000fe400038c0000 */
[----:B------:R-:W-:Y:S01]  /*9240*/  MOV R14, UR79 ;  /* 0x0000004f000e7c02 */ /* 0x000fe20008000f00 */
[----:B-1---5:R-:W-:Y:S10]  /*9250*/  ENDCOLLECTIVE ;  /* 0x000000000000791b */ /* 0x022ff40003800000 */
.L_x_250:
[----:B------:R-:W-:Y:S05]  /*9260*/  BSYNC B0 ;  /* 0x0000000000007941 */ /* 0x000fea0003800000 */
.L_x_249:
[----:B------:R-:W-:Y:S05]  /*9270*/  BRA `(.L_x_251) ;  /* 0xffffffb8007c7947 */ /* 0x000fea000383ffff */
.L_x_107:
[----:B-1----:R-:W-:-:S04]  /*9280*/  MOV R2, UR6 ;  /* 0x0000000600027c02 */ /* 0x002fc80008000f00 */
[----:B------:R1:W2:Y:S03]  /*9290*/  SYNCS.PHASECHK.TRANS64.TRYWAIT P0, [R2+URZ+0x8], R3 ;  /* 0x00000803020075a7 */ /* 0x0002a600080011ff */
[----:B--2---:R-:W-:Y:S05]  /*92a0*/  @!P0 NANOSLEEP.SYNCS 0x989680 ;  /* 0x009896800000895d */ /* 0x004fea0003900000 */
[----:B------:R-:W2:Y:S02]  /*92b0*/  @!P0 SYNCS.PHASECHK.TRANS64 P0, [R2+URZ+0x8], R3 ;  /* 0x00000803020085a7 */ /* 0x000ea400080010ff */
[----:B--2---:R-:W-:Y:S05]  /*92c0*/  @!P0 BRA `(.L_x_107) ;  /* 0xfffffffc00ec8947 */ /* 0x004fea000383ffff */
[----:B------:R-:W-:Y:S05]  /*92d0*/  BRA `(.L_x_106) ;  /* 0xffffffb800807947 */ /* 0x000fea000383ffff */
.L_x_108:
[----:B-1----:R1:W2:Y:S02]  /*92e0*/  SYNCS.PHASECHK.TRANS64.TRYWAIT P0, [R0+URZ+0x2e0], R4 ;  /* 0x0002e004000075a7 */ /* 0x0022a400080011ff */
[----:B--2---:R-:W-:Y:S05]  /*92f0*/  @!P0 NANOSLEEP.SYNCS 0x989680 ;  /* 0x009896800000895d */ /* 0x004fea0003900000 */
[----:B------:R-:W2:Y:S02]  /*9300*/  @!P0 SYNCS.PHASECHK.TRANS64 P0, [R0+URZ+0x2e0], R4 ;  /* 0x0002e004000085a7 */ /* 0x000ea400080010ff */
[----:B--2---:R-:W-:Y:S05]  /*9310*/  @!P0 BRA `(.L_x_108) ;  /* 0xfffffffc00f08947 */ /* 0x004fea000383ffff */
[----:B------:R-:W-:Y:S05]  /*9320*/  BRA `(.L_x_252) ;  /* 0xffffffbc005c7947 */ /* 0x000fea000383ffff */
.L_x_110:
[----:B------:R-:W-:-:S07]  /*9330*/  MOV R0, UR10 ;  /* 0x0000000a00007c02 */ /* 0x000fce0008000f00 */
.L_x_253:
[----:B-1----:R1:W2:Y:S02]  /*9340*/  SYNCS.PHASECHK.TRANS64.TRYWAIT P0, [R0+URZ+0x320], R4 ;  /* 0x00032004000075a7 */ /* 0x0022a400080011ff */
[----:B--2---:R-:W-:Y:S05]  /*9350*/  @!P0 NANOSLEEP.SYNCS 0x989680 ;  /* 0x009896800000895d */ /* 0x004fea0003900000 */
[----:B------:R-:W2:Y:S02]  /*9360*/  @!P0 SYNCS.PHASECHK.TRANS64 P0, [R0+URZ+0x320], R4 ;  /* 0x00032004000085a7 */ /* 0x000ea400080010ff */
[----:B--2---:R-:W-:Y:S05]  /*9370*/  @!P0 BRA `(.L_x_253) ;  /* 0xfffffffc00f08947 */ /* 0x004fea000383ffff */
[----:B------:R-:W-:Y:S05]  /*9380*/  BRA `(.L_x_254) ;  /* 0xffffffbc00a87947 */ /* 0x000fea000383ffff */
.L_x_113:
[----:B------:R-:W-:Y:S07]  /*9390*/  MOV R0, UR9 ;  /* 0x0000000900007c02 */ /* 0x000fee0008000f00 */
.L_x_255:
[----:B-1----:R1:W2:Y:S02]  /*93a0*/  SYNCS.PHASECHK.TRANS64.TRYWAIT P0, [R0+URZ], R4 ;  /* 0x00000004000075a7 */ /* 0x0022a400080011ff */
[----:B--2---:R-:W-:Y:S05]  /*93b0*/  @!P0 NANOSLEEP.SYNCS 0x989680 ;  /* 0x009896800000895d */ /* 0x004fea0003900000 */
[----:B------:R-:W2:Y:S02]  /*93c0*/  @!P0 SYNCS.PHASECHK.TRANS64 P0, [R0+URZ], R4 ;  /* 0x00000004000085a7 */ /* 0x000ea400080010ff */
[----:B--2---:R-:W-:Y:S05]  /*93d0*/  @!P0 BRA `(.L_x_255) ;  /* 0xfffffffc00f08947 */ /* 0x004fea000383ffff */
[----:B------:R-:W-:Y:S05]  /*93e0*/  BRA `(.L_x_112) ;  /* 0xffffffbc00bc7947 */ /* 0x000fea000383ffff */
.L_x_117:
[----:B-1----:R-:W-:-:S07]  /*93f0*/  MOV R0, UR7 ;  /* 0x0000000700007c02 */ /* 0x002fce0008000f00 */
.L_x_256:
[----:B-1----:R1:W2:Y:S02]  /*9400*/  SYNCS.PHASECHK.TRANS64.TRYWAIT P0, [R0+URZ], R2 ;  /* 0x00000002000075a7 */ /* 0x0022a400080011ff */
[----:B--2---:R-:W-:Y:S05]  /*9410*/  @!P0 NANOSLEEP.SYNCS 0x989680 ;  /* 0x009896800000895d */ /* 0x004fea0003900000 */
[----:B------:R-:W2:Y:S02]  /*9420*/  @!P0 SYNCS.PHASECHK.TRANS64 P0, [R0+URZ], R2 ;  /* 0x00000002000085a7 */ /* 0x000ea400080010ff */
[----:B--2---:R-:W-:Y:S05]  /*9430*/  @!P0 BRA `(.L_x_256) ;  /* 0xfffffffc00f08947 */ /* 0x004fea000383ffff */
[----:B------:R-:W-:Y:S05]  /*9440*/  BRA `(.L_x_257) ;  /* 0xffffffc000887947 */ /* 0x000fea000383ffff */
.L_x_118:
[----:B------:R-:W-:-:S07]  /*9450*/  MOV R0, UR7 ;  /* 0x0000000700007c02 */ /* 0x000fce0008000f00 */
.L_x_258:
[----:B-1----:R1:W2:Y:S02]  /*9460*/  SYNCS.PHASECHK.TRANS64.TRYWAIT P0, [R0+URZ], R3 ;  /* 0x00000003000075a7 */ /* 0x0022a400080011ff */
[----:B--2---:R-:W-:Y:S05]  /*9470*/  @!P0 NANOSLEEP.SYNCS 0x989680 ;  /* 0x009896800000895d */ /* 0x004fea0003900000 */
[----:B------:R-:W2:Y:S02]  /*9480*/  @!P0 SYNCS.PHASECHK.TRANS64 P0, [R0+URZ], R3 ;  /* 0x00000003000085a7 */ /* 0x000ea400080010ff */
[----:B--2---:R-:W-:Y:S05]  /*9490*/  @!P0 BRA `(.L_x_258) ;  /* 0xfffffffc00f08947 */ /* 0x004fea000383ffff */
[----:B------:R-:W-:Y:S05]  /*94a0*/  BRA `(.L_x_259) ;  /* 0xffffffc000947947 */ /* 0x000fea000383ffff */
.L_x_119:
[----:B------:R-:W-:-:S07]  /*94b0*/  MOV R0, UR7 ;  /* 0x0000000700007c02 */ /* 0x000fce0008000f00 */
.L_x_260:
[----:B-1----:R1:W2:Y:S02]  /*94c0*/  SYNCS.PHASECHK.TRANS64.TRYWAIT P0, [R0+URZ], R3 ;  /* 0x00000003000075a7 */ /* 0x0022a400080011ff */
[----:B--2---:R-:W-:Y:S05]  /*94d0*/  @!P0 NANOSLEEP.SYNCS 0x989680 ;  /* 0x009896800000895d */ /* 0x004fea0003900000 */
[----:B------:R-:W2:Y:S02]  /*94e0*/  @!P0 SYNCS.PHASECHK.TRANS64 P0, [R0+URZ], R3 ;  /* 0x00000003000085a7 */ /* 0x000ea400080010ff */
[----:B--2---:R-:W-:Y:S05]  /*94f0*/  @!P0 BRA `(.L_x_260) ;  /* 0xfffffffc00f08947 */ /* 0x004fea000383ffff */
[----:B------:R-:W-:Y:S05]  /*9500*/  BRA `(.L_x_261) ;  /* 0xffffffc000a07947 */ /* 0x000fea000383ffff */
.L_x_122:
[----:B------:R-:W-:-:S07]  /*9510*/  MOV R0, UR8 ;  /* 0x0000000800007c02 */ /* 0x000fce0008000f00 */
.L_x_262:
[----:B-1----:R1:W2:Y:S02]  /*9520*/  SYNCS.PHASECHK.TRANS64.TRYWAIT P1, [R0+URZ+0x360], R2 ;  /* 0x00036002000075a7 */ /* 0x0022a400080211ff */
[----:B--2---:R-:W-:Y:S05]  /*9530*/  @!P1 NANOSLEEP.SYNCS 0x989680 ;  /* 0x009896800000995d */ /* 0x004fea0003900000 */
[----:B------:R-:W2:Y:S02]  /*9540*/  @!P1 SYNCS.PHASECHK.TRANS64 P1, [R0+URZ+0x360], R2 ;  /* 0x00036002000095a7 */ /* 0x000ea400080210ff */
[----:B--2---:R-:W-:Y:S05]  /*9550*/  @!P1 BRA `(.L_x_262) ;  /* 0xfffffffc00f09947 */ /* 0x004fea000383ffff */
[----:B------:R-:W-:Y:S05]  /*9560*/  BRA `(.L_x_263) ;  /* 0xffffffc000ec7947 */ /* 0x000fea000383ffff */
.L_x_127:
[----:B--2---:R2:W4:Y:S02]  /*9570*/  SYNCS.PHASECHK.TRANS64.TRYWAIT P0, [R0+URZ+0x2e0], R2 ;  /* 0x0002e002000075a7 */ /* 0x00452400080011ff */
[----:B----4-:R-:W-:Y:S05]  /*9580*/  @!P0 NANOSLEEP.SYNCS 0x989680 ;  /* 0x009896800000895d */ /* 0x010fea0003900000 */
[----:B------:R-:W4:Y:S02]  /*9590*/  @!P0 SYNCS.PHASECHK.TRANS64 P0, [R0+URZ+0x2e0], R2 ;  /* 0x0002e002000085a7 */ /* 0x000f2400080010ff */
[----:B----4-:R-:W-:Y:S05]  /*95a0*/  @!P0 BRA `(.L_x_127) ;  /* 0xfffffffc00f08947 */ /* 0x010fea000383ffff */
[----:B------:R-:W-:Y:S05]  /*95b0*/  BRA `(.L_x_264) ;  /* 0xffffffc400f47947 */ /* 0x000fea000383ffff */
.L_x_130:
[----:B------:R-:W-:Y:S07]  /*95c0*/  MOV R0, UR6 ;  /* 0x0000000600007c02 */ /* 0x000fee0008000f00 */
.L_x_265:
[----:B--2---:R2:W4:Y:S02]  /*95d0*/  SYNCS.PHASECHK.TRANS64.TRYWAIT P0, [R0+URZ+0x2d8], R2 ;  /* 0x0002d802000075a7 */ /* 0x00452400080011ff */
[----:B----4-:R-:W-:Y:S05]  /*95e0*/  @!P0 NANOSLEEP.SYNCS 0x989680 ;  /* 0x009896800000895d */ /* 0x010fea0003900000 */
[----:B------:R-:W4:Y:S02]  /*95f0*/  @!P0 SYNCS.PHASECHK.TRANS64 P0, [R0+URZ+0x2d8], R2 ;  /* 0x0002d802000085a7 */ /* 0x000f2400080010ff */
[----:B----4-:R-:W-:Y:S05]  /*9600*/  @!P0 BRA `(.L_x_265) ;  /* 0xfffffffc00f08947 */ /* 0x010fea000383ffff */
[----:B------:R-:W-:Y:S05]  /*9610*/  BRA `(.L_x_129) ;  /* 0xffffffc800e07947 */ /* 0x000fea000383ffff */
.L_x_133:
[----:B------:R-:W-:Y:S07]  /*9620*/  MOV R0, UR6 ;  /* 0x0000000600007c02 */ /* 0x000fee0008000f00 */
.L_x_266:
[----:B-1----:R1:W2:Y:S02]  /*9630*/  SYNCS.PHASECHK.TRANS64.TRYWAIT P2, [R0+URZ+0x2c8], R24 ;  /* 0x0002c818000075a7 */ /* 0x0022a400080411ff */
[----:B--2---:R-:W-:Y:S05]  /*9640*/  @!P2 NANOSLEEP.SYNCS 0x989680 ;  /* 0x009896800000a95d */ /* 0x004fea0003900000 */
[----:B------:R-:W2:Y:S02]  /*9650*/  @!P2 SYNCS.PHASECHK.TRANS64 P2, [R0+URZ+0x2c8], R24 ;  /* 0x0002c8180000a5a7 */ /* 0x000ea400080410ff */
[----:B--2---:R-:W-:Y:S05]  /*9660*/  @!P2 BRA `(.L_x_266) ;  /* 0xfffffffc00f0a947 */ /* 0x004fea000383ffff */
[----:B------:R-:W-:Y:S05]  /*9670*/  BRA `(.L_x_267) ;  /* 0xffffffcc00747947 */ /* 0x000fea000383ffff */
.L_x_136:
[----:B--2---:R2:W3:Y:S02]  /*9680*/  SYNCS.PHASECHK.TRANS64.TRYWAIT P0, [R0+URZ+0x2e0], R2 ;  /* 0x0002e002000075a7 */ /* 0x0044e400080011ff */
[----:B---3--:R-:W-:Y:S05]  /*9690*/  @!P0 NANOSLEEP.SYNCS 0x989680 ;  /* 0x009896800000895d */ /* 0x008fea0003900000 */
[----:B------:R-:W3:Y:S02]  /*96a0*/  @!P0 SYNCS.PHASECHK.TRANS64 P0, [R0+URZ+0x2e0], R2 ;  /* 0x0002e002000085a7 */ /* 0x000ee400080010ff */
[----:B---3--:R-:W-:Y:S05]  /*96b0*/  @!P0 BRA `(.L_x_136) ;  /* 0xfffffffc00f08947 */ /* 0x008fea000383ffff */
[----:B------:R-:W-:Y:S05]  /*96c0*/  BRA `(.L_x_268) ;  /* 0xffffffd000c47947 */ /* 0x000fea000383ffff */
.L_x_147:
[----:B-1----:R-:W-:Y:S04]  /*96d0*/  MOV R0, UR43 ;  /* 0x0000002b00007c02 */ /* 0x002fe80008000f00 */
[----:B------:R1:W2:Y:S03]  /*96e0*/  SYNCS.PHASECHK.TRANS64.TRYWAIT P1, [R0+URZ+0x2c0], R3 ;  /* 0x0002c003000075a7 */ /* 0x0002a600080211ff */
[----:B--2---:R-:W-:Y:S05]  /*96f0*/  @!P1 NANOSLEEP.SYNCS 0x989680 ;  /* 0x009896800000995d */ /* 0x004fea0003900000 */
[----:B------:R-:W2:Y:S02]  /*9700*/  @!P1 SYNCS.PHASECHK.TRANS64 P1, [R0+URZ+0x2c0], R3 ;  /* 0x0002c003000095a7 */ /* 0x000ea400080210ff */
[----:B--2---:R-:W-:Y:S05]  /*9710*/  @!P1 BRA `(.L_x_147) ;  /* 0xfffffffc00ec9947 */ /* 0x004fea000383ffff */
[----:B------:R-:W-:Y:S05]  /*9720*/  BRA `(.L_x_146) ;  /* 0xffffffdc00947947 */ /* 0x000fea000383ffff */
.L_x_149:
[----:B------:R1:W1:Y:S02]  /*9730*/  SYNCS.PHASECHK.TRANS64.TRYWAIT P1, [R74+URZ+0x300], R4 ;  /* 0x000300044a0075a7 */ /* 0x00026400080211ff */
[----:B-1----:R-:W-:Y:S05]  /*9740*/  @!P1 NANOSLEEP.SYNCS 0x989680 ;  /* 0x009896800000995d */ /* 0x002fea0003900000 */
[----:B------:R-:W1:Y:S02]  /*9750*/  @!P1 SYNCS.PHASECHK.TRANS64 P1, [R74+URZ+0x300], R4 ;  /* 0x000300044a0095a7 */ /* 0x000e6400080210ff */
[----:B-1----:R-:W-:Y:S05]  /*9760*/  @!P1 BRA `(.L_x_149) ;  /* 0xfffffffc00f09947 */ /* 0x002fea000383ffff */
[----:B------:R-:W-:Y:S05]  /*9770*/  BRA `(.L_x_148) ;  /* 0xffffffdc00cc7947 */ /* 0x000fea000383ffff */
        .weak           $__internal_0_$__cuda_sm10x_tcgen05_guardrail_trap_col_being_dealloced_not_returned_by_alloc
        .type           $__internal_0_$__cuda_sm10x_tcgen05_guardrail_trap_col_being_dealloced_not_returned_by_alloc,@function
        .size           $__internal_0_$__cuda_sm10x_tcgen05_guardrail_trap_col_being_dealloced_not_returned_by_alloc,($__internal_1_$__cuda_sm10x_tcgen05_guardrail_trap_phase_invalid_during_alloc - $__internal_0_$__cuda_sm10x_tcgen05_guardrail_trap_col_being_dealloced_not_returned_by_alloc)
$__internal_0_$__cuda_sm10x_tcgen05_guardrail_trap_col_being_dealloced_not_returned_by_alloc:
[----:B------:R-:W-:Y:S05]  /*9780*/  BPT.TRAP 0x1 ;  /* 0x000000040000795c */ /* 0x000fea0000300000 */
[----:B------:R-:W-:-:S04]  /*9790*/  HFMA2 R3, -RZ, RZ, 0, 0 ;  /* 0x00000000ff037431 */ /* 0x000fc800000001ff */
[----:B------:R-:W-:Y:S05]  /*97a0*/  RET.REL.NODEC R2 `(_ZN7cutlass13device_kernelINS_4gemm6kernel13GemmUniversalIN4cute5tupleIJiiiiEEENS1_10collective13CollectiveMmaINS1_35MainloopSm100TmaUmmaWarpSpecializedILi44ELi2ELi4ENS5_IJNS4_1CILi2EEENSA_ILi1EEESC_EEEEENS5_IJNSA_ILi128EEENSA_ILi32EEENSA_ILi64EEEEEENS_12float_e4m3_tENS5_IJlSC_lEEESJ_SK_NS4_8TiledMMAINS4_8MMA_AtomIJNS4_10MMA_TraitsINS4_25SM100_MMA_F8F6F4_2x1SM_SSEJSJ_SJ_fSF_SG_NS4_17integral_constantINS4_4UMMA5MajorELSR_0EEESS_NSP_INSQ_7ScaleInELST_0EEESU_EEEEEENS4_6LayoutINS5_IJSC_SC_SC_EEENS5_IJNSA_ILi0EEESZ_SZ_EEEEENS5_IJNS4_10UnderscoreES12_S12_EEEEENS4_18SM100_TMA_2SM_LOADENS4_14ComposedLayoutINS4_7SwizzleILi2ELi4ELi3EEENS4_18smem_ptr_flag_bitsILi8EEENSX_INS5_IJNSA_ILi8EEESH_EEENS5_IJSH_SC_EEEEEEEvNS4_8identityES15_S1F_vS1G_EENS_8epilogue10collective18CollectiveEpilogueINS1I_23Sm100TmaWarpSpecializedILi1ELi1ELi16ELb0ELb0EEEJNS5_IJSH_SG_SH_EEENS5_IJNSX_ISH_SC_EENSX_ISG_SC_EEEEESJ_SK_SJ_SK_NS1I_6fusion15FusionCallbacksIS1M_NS1R_17LinearCombinationISJ_fSJ_fLNS_15FloatRoundStyleE2EEES1N_S1Q_JEEENS4_5SM1004TMEM4LOAD26SM100_TMEM_LOAD_32dp32b16xENS4_13SM90_TMA_LOADENS16_INS17_ILi1ELi4ELi3EEES1A_NSX_INS5_IJS1B_SG_EEENS5_IJSG_SC_EEEEEEENS4_39AutoVectorizingCopyWithAssumedAlignmentILi128EEENS4_14SM90_TMA_STOREES26_S28_S28_EEEvvEEEEvNT_6ParamsE) ;  /* 0xffffff6802147950 */ /* 0x000fea0003c3ffff */
        .weak           $__internal_1_$__cuda_sm10x_tcgen05_guardrail_trap_phase_invalid_during_alloc
        .type           $__internal_1_$__cuda_sm10x_tcgen05_guardrail_trap_phase_invalid_during_alloc,@function
        .size           $__internal_1_$__cuda_sm10x_tcgen05_guardrail_trap_phase_invalid_during_alloc,($__internal_2_$__cuda_sm10x_tcgen05_guardrail_trap_unallocated_columns_being_dealloced - $__internal_1_$__cuda_sm10x_tcgen05_guardrail_trap_phase_invalid_during_alloc)
$__internal_1_$__cuda_sm10x_tcgen05_guardrail_trap_phase_invalid_during_alloc:
[----:B------:R-:W-:Y:S05]  /*97b0*/  BPT.TRAP 0x1 ;  /* 0x000000040000795c */ /* 0x000fea0000300000 */
[----:B------:R-:W-:-:S04]  /*97c0*/  MOV R3, 0x0 ;  /* 0x0000000000037802 */ /* 0x000fc80000000f00 */
[----:B------:R-:W-:Y:S05]  /*97d0*/  RET.REL.NODEC R2 `(_ZN7cutlass13device_kernelINS_4gemm6kernel13GemmUniversalIN4cute5tupleIJiiiiEEENS1_10collective13CollectiveMmaINS1_35MainloopSm100TmaUmmaWarpSpecializedILi44ELi2ELi4ENS5_IJNS4_1CILi2EEENSA_ILi1EEESC_EEEEENS5_IJNSA_ILi128EEENSA_ILi32EEENSA_ILi64EEEEEENS_12float_e4m3_tENS5_IJlSC_lEEESJ_SK_NS4_8TiledMMAINS4_8MMA_AtomIJNS4_10MMA_TraitsINS4_25SM100_MMA_F8F6F4_2x1SM_SSEJSJ_SJ_fSF_SG_NS4_17integral_constantINS4_4UMMA5MajorELSR_0EEESS_NSP_INSQ_7ScaleInELST_0EEESU_EEEEEENS4_6LayoutINS5_IJSC_SC_SC_EEENS5_IJNSA_ILi0EEESZ_SZ_EEEEENS5_IJNS4_10UnderscoreES12_S12_EEEEENS4_18SM100_TMA_2SM_LOADENS4_14ComposedLayoutINS4_7SwizzleILi2ELi4ELi3EEENS4_18smem_ptr_flag_bitsILi8EEENSX_INS5_IJNSA_ILi8EEESH_EEENS5_IJSH_SC_EEEEEEEvNS4_8identityES15_S1F_vS1G_EENS_8epilogue10collective18CollectiveEpilogueINS1I_23Sm100TmaWarpSpecializedILi1ELi1ELi16ELb0ELb0EEEJNS5_IJSH_SG_SH_EEENS5_IJNSX_ISH_SC_EENSX_ISG_SC_EEEEESJ_SK_SJ_SK_NS1I_6fusion15FusionCallbacksIS1M_NS1R_17LinearCombinationISJ_fSJ_fLNS_15FloatRoundStyleE2EEES1N_S1Q_JEEENS4_5SM1004TMEM4LOAD26SM100_TMEM_LOAD_32dp32b16xENS4_13SM90_TMA_LOADENS16_INS17_ILi1ELi4ELi3EEES1A_NSX_INS5_IJS1B_SG_EEENS5_IJSG_SC_EEEEEEENS4_39AutoVectorizingCopyWithAssumedAlignmentILi128EEENS4_14SM90_TMA_STOREES26_S28_S28_EEEvvEEEEvNT_6ParamsE) ;  /* 0xffffff6802087950 */ /* 0x000fea0003c3ffff */
        .weak           $__internal_2_$__cuda_sm10x_tcgen05_guardrail_trap_unallocated_columns_being_dealloced
        .type           $__internal_2_$__cuda_sm10x_tcgen05_guardrail_trap_unallocated_columns_being_dealloced,@function
        .size           $__internal_2_$__cuda_sm10x_tcgen05_guardrail_trap_unallocated_columns_being_dealloced,(.L_x_270 - $__internal_2_$__cuda_sm10x_tcgen05_guardrail_trap_unallocated_columns_being_dealloced)
$__internal_2_$__cuda_sm10x_tcgen05_guardrail_trap_unallocated_columns_being_dealloced:
[----:B------:R-:W-:Y:S05]  /*97e0*/  BPT.TRAP 0x1 ;  /* 0x000000040000795c */ /* 0x000fea0000300000 */
[----:B------:R-:W-:-:S04]  /*97f0*/  HFMA2 R3, -RZ, RZ, 0, 0 ;  /* 0x00000000ff037431 */ /* 0x000fc800000001ff */
[----:B------:R-:W-:Y:S05]  /*9800*/  RET.REL.NODEC R2 `(_ZN7cutlass13device_kernelINS_4gemm6kernel13GemmUniversalIN4cute5tupleIJiiiiEEENS1_10collective13CollectiveMmaINS1_35MainloopSm100TmaUmmaWarpSpecializedILi44ELi2ELi4ENS5_IJNS4_1CILi2EEENSA_ILi1EEESC_EEEEENS5_IJNSA_ILi128EEENSA_ILi32EEENSA_ILi64EEEEEENS_12float_e4m3_tENS5_IJlSC_lEEESJ_SK_NS4_8TiledMMAINS4_8MMA_AtomIJNS4_10MMA_TraitsINS4_25SM100_MMA_F8F6F4_2x1SM_SSEJSJ_SJ_fSF_SG_NS4_17integral_constantINS4_4UMMA5MajorELSR_0EEESS_NSP_INSQ_7ScaleInELST_0EEESU_EEEEEENS4_6LayoutINS5_IJSC_SC_SC_EEENS5_IJNSA_ILi0EEESZ_SZ_EEEEENS5_IJNS4_10UnderscoreES12_S12_EEEEENS4_18SM100_TMA_2SM_LOADENS4_14ComposedLayoutINS4_7SwizzleILi2ELi4ELi3EEENS4_18smem_ptr_flag_bitsILi8EEENSX_INS5_IJNSA_ILi8EEESH_EEENS5_IJSH_SC_EEEEEEEvNS4_8identityES15_S1F_vS1G_EENS_8epilogue10collective18CollectiveEpilogueINS1I_23Sm100TmaWarpSpecializedILi1ELi1ELi16ELb0ELb0EEEJNS5_IJSH_SG_SH_EEENS5_IJNSX_ISH_SC_EENSX_ISG_SC_EEEEESJ_SK_SJ_SK_NS1I_6fusion15FusionCallbacksIS1M_NS1R_17LinearCombinationISJ_fSJ_fLNS_15FloatRoundStyleE2EEES1N_S1Q_JEEENS4_5SM1004TMEM4LOAD26SM100_TMEM_LOAD_32dp32b16xENS4_13SM90_TMA_LOADENS16_INS17_ILi1ELi4ELi3EEES1A_NSX_INS5_IJS1B_SG_EEENS5_IJSG_SC_EEEEEEENS4_39AutoVectorizingCopyWithAssumedAlignmentILi128EEENS4_14SM90_TMA_STOREES26_S28_S28_EEEvvEEEEvNT_6ParamsE) ;  /* 0xffffff6402fc7950 */ /* 0x000fea0003c3ffff */
.L_x_269:
[----:B------:R-:W-:-:S00]  /*9810*/  BRA `(.L_x_269) ;  /* 0xfffffffc00fc7947 */ /* 0x000fc0000383ffff */
[----:B------:R-:W-:-:S00]  /*9820*/  NOP ;  /* 0x0000000000007918 */ /* 0x000fc00000000000 */
        /* <DEDUP_REMOVED lines=13> */
.L_x_270:


//--------------------- .nv.global.init           --------------------------
	.section	.nv.global.init,"aw",@progbits
.nv.global.init:
	.type		$str$27,@object
	.size		$str$27,($str$28 - $str$27)
$str$27:
        /*0000*/ 	.byte	0x28, 0x61, 0x64, 0x64, 0x72, 0x65, 0x73, 0x73, 0x20, 0x26, 0x20, 0x6d, 0x61, 0x73, 0x6b, 0x29
        /*0010*/ 	.byte	0x20, 0x3d, 0x3d, 0x20, 0x30, 0x00
	.type		$str$28,@object
	.size		$str$28,($str$26 - $str$28)
$str$28:
        /*0016*/ 	.byte	0x2f, 0x74, 0x6d, 0x70, 0x2f, 0x63, 0x75, 0x74, 0x6c, 0x61, 0x73, 0x73, 0x5f, 0x73, 0x77, 0x65
        /*0026*/ 	.byte	0x65, 0x70, 0x5f, 0x73, 0x72, 0x63, 0x2f, 0x69, 0x6e, 0x63, 0x6c, 0x75, 0x64, 0x65, 0x2f, 0x63
        /*0036*/ 	.byte	0x75, 0x74, 0x65, 0x2f, 0x70, 0x6f, 0x69, 0x6e, 0x74, 0x65, 0x72, 0x5f, 0x66, 0x6c, 0x61, 0x67
        /*0046*/ 	.byte	0x67, 0x65, 0x64, 0x2e, 0x68, 0x70, 0x70, 0x00
	.type		$str$26,@object
	.size		$str$26,($str$25 - $str$26)
$str$26:
        /*004e*/ 	.byte	0x2f, 0x74, 0x6d, 0x70, 0x2f, 0x63, 0x75, 0x74, 0x6c, 0x61, 0x73, 0x73, 0x5f, 0x73, 0x77, 0x65
        /*005e*/ 	.byte	0x65, 0x70, 0x5f, 0x73, 0x72, 0x63, 0x2f, 0x69, 0x6e, 0x63, 0x6c, 0x75, 0x64, 0x65, 0x2f, 0x63
        /*006e*/ 	.byte	0x75, 0x74, 0x65, 0x2f, 0x61, 0x74, 0x6f, 0x6d, 0x2f, 0x63, 0x6f, 0x70, 0x79, 0x5f, 0x74, 0x72
        /*007e*/ 	.byte	0x61, 0x69, 0x74, 0x73, 0x5f, 0x73, 0x6d, 0x31, 0x30, 0x30, 0x2e, 0x68, 0x70, 0x70, 0x00
	.type		$str$25,@object
	.size		$str$25,(__unnamed_1 - $str$25)
$str$25:
        /*008d*/ 	.byte	0x28, 0x28, 0x75, 0x69, 0x6e, 0x74, 0x33, 0x32, 0x5f, 0x74, 0x28, 0x74, 0x68, 0x72, 0x65, 0x61
        /*009d*/ 	.byte	0x64, 0x49, 0x64, 0x78, 0x2e, 0x78, 0x29, 0x20, 0x2f, 0x20, 0x33, 0x32, 0x29, 0x20, 0x25, 0x20
        /*00ad*/ 	.byte	0x34, 0x29, 0x20, 0x3d, 0x3d, 0x20, 0x28, 0x28, 0x28, 0x74, 0x6d, 0x65, 0x6d, 0x5f, 0x61, 0x64
        /*00bd*/ 	.byte	0x64, 0x72, 0x20, 0x3e, 0x3e, 0x20, 0x31, 0x36, 0x29, 0x20, 0x2f, 0x20, 0x33, 0x32, 0x29, 0x20
        /*00cd*/ 	.byte	0x25, 0x20, 0x34, 0x29, 0x00
	.type		__unnamed_1,@object
	.size		__unnamed_1,(__unnamed_2 - __unnamed_1)
__unnamed_1:
        /*00d2*/ 	.byte	0x61, 0x75, 0x74, 0x6f, 0x20, 0x63, 0x75, 0x74, 0x65, 0x3a, 0x3a, 0x61, 0x73, 0x5f, 0x70, 0x6f
        /* <DEDUP_REMOVED lines=24> */
        /*0262*/ 	.byte	0x3c, 0x32, 0x30, 0x34, 0x38, 0x3e, 0x3e, 0x3e, 0x3e, 0x5d, 0x00
	.type		__unnamed_2,@object
	.size		__unnamed_2,(.L_2 - __unnamed_2)
__unnamed_2:
        /* <DEDUP_REMOVED lines=37> */
        /*04bd*/ 	.byte	0x3a, 0x43, 0x3c, 0x30, 0x3e, 0x3e, 0x3e, 0x3e, 0x5d, 0x00
.L_2:


//--------------------- .nv.shared._ZN7cutlass13device_kernelINS_4gemm6kernel13GemmUniversalIN4cute5tupleIJiiiiEEENS1_10collective13CollectiveMmaINS1_35MainloopSm100TmaUmmaWarpSpecializedILi44ELi2ELi4ENS5_IJNS4_1CILi2EEENSA_ILi1EEESC_EEEEENS5_IJNSA_ILi128EEENSA_ILi32EEENSA_ILi64EEEEEENS_12float_e4m3_tENS5_IJlSC_lEEESJ_SK_NS4_8TiledMMAINS4_8MMA_AtomIJNS4_10MMA_TraitsINS4_25SM100_MMA_F8F6F4_2x1SM_SSEJSJ_SJ_fSF_SG_NS4_17integral_constantINS4_4UMMA5MajorELSR_0EEESS_NSP_INSQ_7ScaleInELST_0EEESU_EEEEEENS4_6LayoutINS5_IJSC_SC_SC_EEENS5_IJNSA_ILi0EEESZ_SZ_EEEEENS5_IJNS4_10UnderscoreES12_S12_EEEEENS4_18SM100_TMA_2SM_LOADENS4_14ComposedLayoutINS4_7SwizzleILi2ELi4ELi3EEENS4_18smem_ptr_flag_bitsILi8EEENSX_INS5_IJNSA_ILi8EEESH_EEENS5_IJSH_SC_EEEEEEEvNS4_8identityES15_S1F_vS1G_EENS_8epilogue10collective18CollectiveEpilogueINS1I_23Sm100TmaWarpSpecializedILi1ELi1ELi16ELb0ELb0EEEJNS5_IJSH_SG_SH_EEENS5_IJNSX_ISH_SC_EENSX_ISG_SC_EEEEESJ_SK_SJ_SK_NS1I_6fusion15FusionCallbacksIS1M_NS1R_17LinearCombinationISJ_fSJ_fLNS_15FloatRoundStyleE2EEES1N_S1Q_JEEENS4_5SM1004TMEM4LOAD26SM100_TMEM_LOAD_32dp32b16xENS4_13SM90_TMA_LOADENS16_INS17_ILi1ELi4ELi3EEES1A_NSX_INS5_IJS1B_SG_EEENS5_IJSG_SC_EEEEEEENS4_39AutoVectorizingCopyWithAssumedAlignmentILi128EEENS4_14SM90_TMA_STOREES26_S28_S28_EEEvvEEEEvNT_6ParamsE --------------------------
	.section	.nv.shared._ZN7cutlass13device_kernelINS_4gemm6kernel13GemmUniversalIN4cute5tupleIJiiiiEEENS1_10collective13CollectiveMmaINS1_35MainloopSm100TmaUmmaWarpSpecializedILi44ELi2ELi4ENS5_IJNS4_1CILi2EEENSA_ILi1EEESC_EEEEENS5_IJNSA_ILi128EEENSA_ILi32EEENSA_ILi64EEEEEENS_12float_e4m3_tENS5_IJlSC_lEEESJ_SK_NS4_8TiledMMAINS4_8MMA_AtomIJNS4_10MMA_TraitsINS4_25SM100_MMA_F8F6F4_2x1SM_SSEJSJ_SJ_fSF_SG_NS4_17integral_constantINS4_4UMMA5MajorELSR_0EEESS_NSP_INSQ_7ScaleInELST_0EEESU_EEEEEENS4_6LayoutINS5_IJSC_SC_SC_EEENS5_IJNSA_ILi0EEESZ_SZ_EEEEENS5_IJNS4_10UnderscoreES12_S12_EEEEENS4_18SM100_TMA_2SM_LOADENS4_14ComposedLayoutINS4_7SwizzleILi2ELi4ELi3EEENS4_18smem_ptr_flag_bitsILi8EEENSX_INS5_IJNSA_ILi8EEESH_EEENS5_IJSH_SC_EEEEEEEvNS4_8identityES15_S1F_vS1G_EENS_8epilogue10collective18CollectiveEpilogueINS1I_23Sm100TmaWarpSpecializedILi1ELi1ELi16ELb0ELb0EEEJNS5_IJSH_SG_SH_EEENS5_IJNSX_ISH_SC_EENSX_ISG_SC_EEEEESJ_SK_SJ_SK_NS1I_6fusion15FusionCallbacksIS1M_NS1R_17LinearCombinationISJ_fSJ_fLNS_15FloatRoundStyleE2EEES1N_S1Q_JEEENS4_5SM1004TMEM4LOAD26SM100_TMEM_LOAD_32dp32b16xENS4_13SM90_TMA_LOADENS16_INS17_ILi1ELi4ELi3EEES1A_NSX_INS5_IJS1B_SG_EEENS5_IJSG_SC_EEEEEEENS4_39AutoVectorizingCopyWithAssumedAlignmentILi128EEENS4_14SM90_TMA_STOREES26_S28_S28_EEEvvEEEEvNT_6ParamsE,"aw",@nobits
	.sectionflags	@""
	.align	16
	.zero		1024


//--------------------- .nv.shared.reserved.0     --------------------------
	.section	.nv.shared.reserved.0,"aw",@nobits
	.weak		__nv_reservedSMEM_offset_0_alias
	.size		__nv_reservedSMEM_offset_0_alias, 0, 64
	.other		__nv_reservedSMEM_offset_0_alias,@"STO_CUDA_RESERVED_SHARED STV_DEFAULT"
__nv_reservedSMEM_offset_0_alias:
	.zero		0
.nv.shared.reserved.0:
	.zero		64
	.weak		__nv_reservedSMEM_tcgen05_partition
	.type		__nv_reservedSMEM_tcgen05_partition,@object
	.size		__nv_reservedSMEM_tcgen05_partition,(.L_0 - __nv_reservedSMEM_tcgen05_partition)
__nv_reservedSMEM_tcgen05_partition:
	.zero		32
.L_0:


//--------------------- .nv.global                --------------------------
	.section	.nv.global,"aw",@nobits
.nv.global:
	.type		_ZN40_INTERNAL_b5969b98_4_k_cu_595e21dc_164244cute1_E,@object
	.size		_ZN40_INTERNAL_b5969b98_4_k_cu_595e21dc_164244cute1_E,(_ZN40_INTERNAL_b5969b98_4_k_cu_595e21dc_164244cuda3std3__45__cpo6cbeginE - _ZN40_INTERNAL_b5969b98_4_k_cu_595e21dc_164244cute1_E)
_ZN40_INTERNAL_b5969b98_4_k_cu_595e21dc_164244cute1_E:
	.zero		1
	.type		_ZN40_INTERNAL_b5969b98_4_k_cu_595e21dc_164244cuda3std3__45__cpo6cbeginE,@object
	.size		_ZN40_INTERNAL_b5969b98_4_k_cu_595e21dc_164244cuda3std3__45__cpo6cbeginE,(_ZN40_INTERNAL_b5969b98_4_k_cu_595e21dc_164244cuda3std3__48in_placeE - _ZN40_INTERNAL_b5969b98_4_k_cu_595e21dc_164244cuda3std3__45__cpo6cbeginE)
_ZN40_INTERNAL_b5969b98_4_k_cu_595e21dc_164244cuda3std3__45__cpo6cbeginE:
	.zero		1
	.type		_ZN40_INTERNAL_b5969b98_4_k_cu_595e21dc_164244cuda3std3__48in_placeE,@object
	.size		_ZN40_INTERNAL_b5969b98_4_k_cu_595e21dc_164244cuda3std3__48in_placeE,(_ZN40_INTERNAL_b5969b98_4_k_cu_595e21dc_164244cuda3std6ranges3__45__cpo9iter_moveE - _ZN40_INTERNAL_b5969b98_4_k_cu_595e21dc_164244cuda3std3__48in_placeE)
_ZN40_INTERNAL_b5969b98_4_k_cu_595e21dc_164244cuda3std3__48in_placeE:
	.zero		1
	.type		_ZN40_INTERNAL_b5969b98_4_k_cu_595e21dc_164244cuda3std6ranges3__45__cpo9iter_moveE,@object
	.size		_ZN40_INTERNAL_b5969b98_4_k_cu_595e21dc_164244cuda3std6ranges3__45__cpo9iter_moveE,(_ZN40_INTERNAL_b5969b98_4_k_cu_595e21dc_164244cuda3std3__45__cpo5beginE - _ZN40_INTERNAL_b5969b98_4_k_cu_595e21dc_164244cuda3std6ranges3__45__cpo9iter_moveE)
_ZN40_INTERNAL_b5969b98_4_k_cu_595e21dc_164244cuda3std6ranges3__45__cpo9iter_moveE:
	.zero		1
	.type		_ZN40_INTERNAL_b5969b98_4_k_cu_595e21dc_164244cuda3std3__45__cpo5beginE,@object
	.size		_ZN40_INTERNAL_b5969b98_4_k_cu_595e21dc_164244cuda3std3__45__cpo5beginE,(_ZN40_INTERNAL_b5969b98_4_k_cu_595e21dc_164244cuda3std3__442_GLOBAL__N__b5969b98_4_k_cu_595e21dc_164246ignoreE - _ZN40_INTERNAL_b5969b98_4_k_cu_595e21dc_164244cuda3std3__45__cpo5beginE)
_ZN40_INTERNAL_b5969b98_4_k_cu_595e21dc_164244cuda3std3__45__cpo5beginE:
	.zero		1
	.type		_ZN40_INTERNAL_b5969b98_4_k_cu_595e21dc_164244cuda3std3__442_GLOBAL__N__b5969b98_4_k_cu_595e21dc_164246ignoreE,@object
	.size		_ZN40_INTERNAL_b5969b98_4_k_cu_595e21dc_164244cuda3std3__442_GLOBAL__N__b5969b98_4_k_cu_595e21dc_164246ignoreE,(_ZN40_INTERNAL_b5969b98_4_k_cu_595e21dc_164244cute7productE - _ZN40_INTERNAL_b5969b98_4_k_cu_595e21dc_164244cuda3std3__442_GLOBAL__N__b5969b98_4_k_cu_595e21dc_164246ignoreE)
_ZN40_INTERNAL_b5969b98_4_k_cu_595e21dc_164244cuda3std3__442_GLOBAL__N__b5969b98_4_k_cu_595e21dc_164246ignoreE:
	.zero		1
	.type		_ZN40_INTERNAL_b5969b98_4_k_cu_595e21dc_164244cute7productE,@object
	.size		_ZN40_INTERNAL_b5969b98_4_k_cu_595e21dc_164244cute7productE,(_ZN40_INTERNAL_b5969b98_4_k_cu_595e21dc_164244cuda3std3__45__cpo3endE - _ZN40_INTERNAL_b5969b98_4_k_cu_595e21dc_164244cute7productE)
_ZN40_INTERNAL_b5969b98_4_k_cu_595e21dc_164244cute7productE:
	.zero		1
	.type		_ZN40_INTERNAL_b5969b98_4_k_cu_595e21dc_164244cuda3std3__45__cpo3endE,@object
	.size		_ZN40_INTERNAL_b5969b98_4_k_cu_595e21dc_164244cuda3std3__45__cpo3endE,(_ZN40_INTERNAL_b5969b98_4_k_cu_595e21dc_164244cuda3std3__419piecewise_constructE - _ZN40_INTERNAL_b5969b98_4_k_cu_595e21dc_164244cuda3std3__45__cpo3endE)
_ZN40_INTERNAL_b5969b98_4_k_cu_595e21dc_164244cuda3std3__45__cpo3endE:
	.zero		1
	.type		_ZN40_INTERNAL_b5969b98_4_k_cu_595e21dc_164244cuda3std3__419piecewise_constructE,@object
	.size		_ZN40_INTERNAL_b5969b98_4_k_cu_595e21dc_164244cuda3std3__419piecewise_constructE,(_ZN40_INTERNAL_b5969b98_4_k_cu_595e21dc_164244cuda3std3__45__cpo4cendE - _ZN40_INTERNAL_b5969b98_4_k_cu_595e21dc_164244cuda3std3__419piecewise_constructE)
_ZN40_INTERNAL_b5969b98_4_k_cu_595e21dc_164244cuda3std3__419piecewise_constructE:
	.zero		1
	.type		_ZN40_INTERNAL_b5969b98_4_k_cu_595e21dc_164244cuda3std3__45__cpo4cendE,@object
	.size		_ZN40_INTERNAL_b5969b98_4_k_cu_595e21dc_164244cuda3std3__45__cpo4cendE,(_ZN40_INTERNAL_b5969b98_4_k_cu_595e21dc_164244cuda3std6ranges3__45__cpo4swapE - _ZN40_INTERNAL_b5969b98_4_k_cu_595e21dc_164244cuda3std3__45__cpo4cendE)
_ZN40_INTERNAL_b5969b98_4_k_cu_595e21dc_164244cuda3std3__45__cpo4cendE:
	.zero		1
	.type		_ZN40_INTERNAL_b5969b98_4_k_cu_595e21dc_164244cuda3std6ranges3__45__cpo4swapE,@object
	.size		_ZN40_INTERNAL_b5969b98_4_k_cu_595e21dc_164244cuda3std6ranges3__45__cpo4swapE,(.L_10 - _ZN40_INTERNAL_b5969b98_4_k_cu_595e21dc_164244cuda3std6ranges3__45__cpo4swapE)
_ZN40_INTERNAL_b5969b98_4_k_cu_595e21dc_164244cuda3std6ranges3__45__cpo4swapE:
	.zero		1
.L_10:


//--------------------- .nv.constant0._ZN7cutlass13device_kernelINS_4gemm6kernel13GemmUniversalIN4cute5tupleIJiiiiEEENS1_10collective13CollectiveMmaINS1_35MainloopSm100TmaUmmaWarpSpecializedILi44ELi2ELi4ENS5_IJNS4_1CILi2EEENSA_ILi1EEESC_EEEEENS5_IJNSA_ILi128EEENSA_ILi32EEENSA_ILi64EEEEEENS_12float_e4m3_tENS5_IJlSC_lEEESJ_SK_NS4_8TiledMMAINS4_8MMA_AtomIJNS4_10MMA_TraitsINS4_25SM100_MMA_F8F6F4_2x1SM_SSEJSJ_SJ_fSF_SG_NS4_17integral_constantINS4_4UMMA5MajorELSR_0EEESS_NSP_INSQ_7ScaleInELST_0EEESU_EEEEEENS4_6LayoutINS5_IJSC_SC_SC_EEENS5_IJNSA_ILi0EEESZ_SZ_EEEEENS5_IJNS4_10UnderscoreES12_S12_EEEEENS4_18SM100_TMA_2SM_LOADENS4_14ComposedLayoutINS4_7SwizzleILi2ELi4ELi3EEENS4_18smem_ptr_flag_bitsILi8EEENSX_INS5_IJNSA_ILi8EEESH_EEENS5_IJSH_SC_EEEEEEEvNS4_8identityES15_S1F_vS1G_EENS_8epilogue10collective18CollectiveEpilogueINS1I_23Sm100TmaWarpSpecializedILi1ELi1ELi16ELb0ELb0EEEJNS5_IJSH_SG_SH_EEENS5_IJNSX_ISH_SC_EENSX_ISG_SC_EEEEESJ_SK_SJ_SK_NS1I_6fusion15FusionCallbacksIS1M_NS1R_17LinearCombinationISJ_fSJ_fLNS_15FloatRoundStyleE2EEES1N_S1Q_JEEENS4_5SM1004TMEM4LOAD26SM100_TMEM_LOAD_32dp32b16xENS4_13SM90_TMA_LOADENS16_INS17_ILi1ELi4ELi3EEES1A_NSX_INS5_IJS1B_SG_EEENS5_IJSG_SC_EEEEEEENS4_39AutoVectorizingCopyWithAssumedAlignmentILi128EEENS4_14SM90_TMA_STOREES26_S28_S28_EEEvvEEEEvNT_6ParamsE --------------------------
	.section	.nv.constant0._ZN7cutlass13device_kernelINS_4gemm6kernel13GemmUniversalIN4cute5tupleIJiiiiEEENS1_10collective13CollectiveMmaINS1_35MainloopSm100TmaUmmaWarpSpecializedILi44ELi2ELi4ENS5_IJNS4_1CILi2EEENSA_ILi1EEESC_EEEEENS5_IJNSA_ILi128EEENSA_ILi32EEENSA_ILi64EEEEEENS_12float_e4m3_tENS5_IJlSC_lEEESJ_SK_NS4_8TiledMMAINS4_8MMA_AtomIJNS4_10MMA_TraitsINS4_25SM100_MMA_F8F6F4_2x1SM_SSEJSJ_SJ_fSF_SG_NS4_17integral_constantINS4_4UMMA5MajorELSR_0EEESS_NSP_INSQ_7ScaleInELST_0EEESU_EEEEEENS4_6LayoutINS5_IJSC_SC_SC_EEENS5_IJNSA_ILi0EEESZ_SZ_EEEEENS5_IJNS4_10UnderscoreES12_S12_EEEEENS4_18SM100_TMA_2SM_LOADENS4_14ComposedLayoutINS4_7SwizzleILi2ELi4ELi3EEENS4_18smem_ptr_flag_bitsILi8EEENSX_INS5_IJNSA_ILi8EEESH_EEENS5_IJSH_SC_EEEEEEEvNS4_8identityES15_S1F_vS1G_EENS_8epilogue10collective18CollectiveEpilogueINS1I_23Sm100TmaWarpSpecializedILi1ELi1ELi16ELb0ELb0EEEJNS5_IJSH_SG_SH_EEENS5_IJNSX_ISH_SC_EENSX_ISG_SC_EEEEESJ_SK_SJ_SK_NS1I_6fusion15FusionCallbacksIS1M_NS1R_17LinearCombinationISJ_fSJ_fLNS_15FloatRoundStyleE2EEES1N_S1Q_JEEENS4_5SM1004TMEM4LOAD26SM100_TMEM_LOAD_32dp32b16xENS4_13SM90_TMA_LOADENS16_INS17_ILi1ELi4ELi3EEES1A_NSX_INS5_IJS1B_SG_EEENS5_IJSG_SC_EEEEEEENS4_39AutoVectorizingCopyWithAssumedAlignmentILi128EEENS4_14SM90_TMA_STOREES26_S28_S28_EEEvvEEEEvNT_6ParamsE,"a",@progbits
	.sectionflags	@""
	.align	4
.nv.constant0._ZN7cutlass13device_kernelINS_4gemm6kernel13GemmUniversalIN4cute5tupleIJiiiiEEENS1_10collective13CollectiveMmaINS1_35MainloopSm100TmaUmmaWarpSpecializedILi44ELi2ELi4ENS5_IJNS4_1CILi2EEENSA_ILi1EEESC_EEEEENS5_IJNSA_ILi128EEENSA_ILi32EEENSA_ILi64EEEEEENS_12float_e4m3_tENS5_IJlSC_lEEESJ_SK_NS4_8TiledMMAINS4_8MMA_AtomIJNS4_10MMA_TraitsINS4_25SM100_MMA_F8F6F4_2x1SM_SSEJSJ_SJ_fSF_SG_NS4_17integral_constantINS4_4UMMA5MajorELSR_0EEESS_NSP_INSQ_7ScaleInELST_0EEESU_EEEEEENS4_6LayoutINS5_IJSC_SC_SC_EEENS5_IJNSA_ILi0EEESZ_SZ_EEEEENS5_IJNS4_10UnderscoreES12_S12_EEEEENS4_18SM100_TMA_2SM_LOADENS4_14ComposedLayoutINS4_7SwizzleILi2ELi4ELi3EEENS4_18smem_ptr_flag_bitsILi8EEENSX_INS5_IJNSA_ILi8EEESH_EEENS5_IJSH_SC_EEEEEEEvNS4_8identityES15_S1F_vS1G_EENS_8epilogue10collective18CollectiveEpilogueINS1I_23Sm100TmaWarpSpecializedILi1ELi1ELi16ELb0ELb0EEEJNS5_IJSH_SG_SH_EEENS5_IJNSX_ISH_SC_EENSX_ISG_SC_EEEEESJ_SK_SJ_SK_NS1I_6fusion15FusionCallbacksIS1M_NS1R_17LinearCombinationISJ_fSJ_fLNS_15FloatRoundStyleE2EEES1N_S1Q_JEEENS4_5SM1004TMEM4LOAD26SM100_TMEM_LOAD_32dp32b16xENS4_13SM90_TMA_LOADENS16_INS17_ILi1ELi4ELi3EEES1A_NSX_INS5_IJS1B_SG_EEENS5_IJSG_SC_EEEEEEENS4_39AutoVectorizingCopyWithAssumedAlignmentILi128EEENS4_14SM90_TMA_STOREES26_S28_S28_EEEvvEEEEvNT_6ParamsE:
	.zero		2944


//--------------------- SYMBOLS --------------------------

	.type		.nv.reservedSmem.offset0,@object
	.size		.nv.reservedSmem.offset0,0x4
	.type		.nv.reservedSmem.cap,@object
	.size		.nv.reservedSmem.cap,0x4
	.type		__assertfail,@function
